//
// Generated by NVIDIA NVVM Compiler
//
// Compiler Build ID: CL-36424714
// Cuda compilation tools, release 13.0, V13.0.88
// Based on NVVM 20.0.0
//

.version 9.0
.target sm_100
.address_size 64

	// .globl	_Z12nbody_kernelPfS_S_if

.visible .entry _Z12nbody_kernelPfS_S_if(
	.param .u64 .ptr .align 1 _Z12nbody_kernelPfS_S_if_param_0,
	.param .u64 .ptr .align 1 _Z12nbody_kernelPfS_S_if_param_1,
	.param .u64 .ptr .align 1 _Z12nbody_kernelPfS_S_if_param_2,
	.param .u32 _Z12nbody_kernelPfS_S_if_param_3,
	.param .f32 _Z12nbody_kernelPfS_S_if_param_4
)
{
	.reg .pred 	%p<18>;
	.reg .b32 	%r<61>;
	.reg .b32 	%f<400>;
	.reg .b64 	%rd<60>;

	ld.param.u64 	%rd11, [_Z12nbody_kernelPfS_S_if_param_0];
	ld.param.u64 	%rd10, [_Z12nbody_kernelPfS_S_if_param_1];
	ld.param.u64 	%rd12, [_Z12nbody_kernelPfS_S_if_param_2];
	ld.param.u32 	%r27, [_Z12nbody_kernelPfS_S_if_param_3];
	ld.param.f32 	%f74, [_Z12nbody_kernelPfS_S_if_param_4];
	cvta.to.global.u64 	%rd1, %rd11;
	cvta.to.global.u64 	%rd2, %rd12;
	mov.u32 	%r28, %ctaid.x;
	mov.u32 	%r29, %ntid.x;
	mov.u32 	%r30, %tid.x;
	mad.lo.s32 	%r1, %r28, %r29, %r30;
	setp.ge.s32 	%p1, %r1, %r27;
	@%p1 bra 	$L__BB0_25;
	setp.lt.s32 	%p2, %r1, 1;
	mov.f32 	%f372, 0f00000000;
	mov.b32 	%r54, 0;
	mov.f32 	%f373, %f372;
	mov.f32 	%f374, %f372;
	@%p2 bra 	$L__BB0_10;
	mul.lo.s32 	%r33, %r1, 3;
	mul.wide.u32 	%rd13, %r33, 4;
	add.s64 	%rd14, %rd1, %rd13;
	ld.global.f32 	%f1, [%rd14];
	ld.global.f32 	%f2, [%rd14+4];
	ld.global.f32 	%f3, [%rd14+8];
	mul.wide.u32 	%rd15, %r1, 4;
	add.s64 	%rd16, %rd2, %rd15;
	ld.global.f32 	%f4, [%rd16];
	min.s32 	%r34, %r1, %r27;
	max.s32 	%r54, %r34, 1;
	and.b32  	%r3, %r54, 3;
	setp.lt.s32 	%p3, %r34, 4;
	mov.f32 	%f374, 0f00000000;
	mov.b32 	%r53, 0;
	mov.f32 	%f373, %f374;
	mov.f32 	%f372, %f374;
	@%p3 bra 	$L__BB0_5;
	and.b32  	%r53, %r54, 2147483644;
	neg.s32 	%r51, %r53;
	add.s64 	%rd59, %rd1, 24;
	add.s64 	%rd58, %rd2, 8;
	mov.f32 	%f374, 0f00000000;
$L__BB0_4:
	.pragma "nounroll";
	ld.global.f32 	%f79, [%rd59+-24];
	sub.f32 	%f80, %f79, %f1;
	ld.global.f32 	%f81, [%rd59+-20];
	sub.f32 	%f82, %f81, %f2;
	ld.global.f32 	%f83, [%rd59+-16];
	sub.f32 	%f84, %f83, %f3;
	mul.f32 	%f85, %f82, %f82;
	fma.rn.f32 	%f86, %f80, %f80, %f85;
	fma.rn.f32 	%f87, %f84, %f84, %f86;
	sqrt.rn.f32 	%f88, %f87;
	ld.global.f32 	%f89, [%rd58+-8];
	mul.f32 	%f90, %f4, %f89;
	mul.f32 	%f91, %f88, %f88;
	mul.f32 	%f92, %f88, %f91;
	div.rn.f32 	%f93, %f90, %f92;
	fma.rn.f32 	%f94, %f80, %f93, %f372;
	fma.rn.f32 	%f95, %f82, %f93, %f373;
	fma.rn.f32 	%f96, %f84, %f93, %f374;
	ld.global.f32 	%f97, [%rd59+-12];
	sub.f32 	%f98, %f97, %f1;
	ld.global.f32 	%f99, [%rd59+-8];
	sub.f32 	%f100, %f99, %f2;
	ld.global.f32 	%f101, [%rd59+-4];
	sub.f32 	%f102, %f101, %f3;
	mul.f32 	%f103, %f100, %f100;
	fma.rn.f32 	%f104, %f98, %f98, %f103;
	fma.rn.f32 	%f105, %f102, %f102, %f104;
	sqrt.rn.f32 	%f106, %f105;
	ld.global.f32 	%f107, [%rd58+-4];
	mul.f32 	%f108, %f4, %f107;
	mul.f32 	%f109, %f106, %f106;
	mul.f32 	%f110, %f106, %f109;
	div.rn.f32 	%f111, %f108, %f110;
	fma.rn.f32 	%f112, %f98, %f111, %f94;
	fma.rn.f32 	%f113, %f100, %f111, %f95;
	fma.rn.f32 	%f114, %f102, %f111, %f96;
	ld.global.f32 	%f115, [%rd59];
	sub.f32 	%f116, %f115, %f1;
	ld.global.f32 	%f117, [%rd59+4];
	sub.f32 	%f118, %f117, %f2;
	ld.global.f32 	%f119, [%rd59+8];
	sub.f32 	%f120, %f119, %f3;
	mul.f32 	%f121, %f118, %f118;
	fma.rn.f32 	%f122, %f116, %f116, %f121;
	fma.rn.f32 	%f123, %f120, %f120, %f122;
	sqrt.rn.f32 	%f124, %f123;
	ld.global.f32 	%f125, [%rd58];
	mul.f32 	%f126, %f4, %f125;
	mul.f32 	%f127, %f124, %f124;
	mul.f32 	%f128, %f124, %f127;
	div.rn.f32 	%f129, %f126, %f128;
	fma.rn.f32 	%f130, %f116, %f129, %f112;
	fma.rn.f32 	%f131, %f118, %f129, %f113;
	fma.rn.f32 	%f132, %f120, %f129, %f114;
	ld.global.f32 	%f133, [%rd59+12];
	sub.f32 	%f134, %f133, %f1;
	ld.global.f32 	%f135, [%rd59+16];
	sub.f32 	%f136, %f135, %f2;
	ld.global.f32 	%f137, [%rd59+20];
	sub.f32 	%f138, %f137, %f3;
	mul.f32 	%f139, %f136, %f136;
	fma.rn.f32 	%f140, %f134, %f134, %f139;
	fma.rn.f32 	%f141, %f138, %f138, %f140;
	sqrt.rn.f32 	%f142, %f141;
	ld.global.f32 	%f143, [%rd58+4];
	mul.f32 	%f144, %f4, %f143;
	mul.f32 	%f145, %f142, %f142;
	mul.f32 	%f146, %f142, %f145;
	div.rn.f32 	%f147, %f144, %f146;
	fma.rn.f32 	%f372, %f134, %f147, %f130;
	fma.rn.f32 	%f373, %f136, %f147, %f131;
	fma.rn.f32 	%f374, %f138, %f147, %f132;
	add.s32 	%r51, %r51, 4;
	add.s64 	%rd59, %rd59, 48;
	add.s64 	%rd58, %rd58, 16;
	setp.ne.s32 	%p4, %r51, 0;
	@%p4 bra 	$L__BB0_4;
$L__BB0_5:
	setp.eq.s32 	%p5, %r3, 0;
	@%p5 bra 	$L__BB0_10;
	setp.eq.s32 	%p6, %r3, 1;
	@%p6 bra 	$L__BB0_8;
	mul.lo.s32 	%r35, %r53, 3;
	mul.wide.u32 	%rd17, %r35, 4;
	add.s64 	%rd18, %rd1, %rd17;
	ld.global.f32 	%f149, [%rd18];
	sub.f32 	%f150, %f149, %f1;
	ld.global.f32 	%f151, [%rd18+4];
	sub.f32 	%f152, %f151, %f2;
	ld.global.f32 	%f153, [%rd18+8];
	sub.f32 	%f154, %f153, %f3;
	mul.f32 	%f155, %f152, %f152;
	fma.rn.f32 	%f156, %f150, %f150, %f155;
	fma.rn.f32 	%f157, %f154, %f154, %f156;
	sqrt.rn.f32 	%f158, %f157;
	mul.wide.u32 	%rd19, %r53, 4;
	add.s64 	%rd20, %rd2, %rd19;
	ld.global.f32 	%f159, [%rd20];
	mul.f32 	%f160, %f4, %f159;
	mul.f32 	%f161, %f158, %f158;
	mul.f32 	%f162, %f158, %f161;
	div.rn.f32 	%f163, %f160, %f162;
	fma.rn.f32 	%f164, %f150, %f163, %f372;
	fma.rn.f32 	%f165, %f152, %f163, %f373;
	fma.rn.f32 	%f166, %f154, %f163, %f374;
	ld.global.f32 	%f167, [%rd18+12];
	sub.f32 	%f168, %f167, %f1;
	ld.global.f32 	%f169, [%rd18+16];
	sub.f32 	%f170, %f169, %f2;
	ld.global.f32 	%f171, [%rd18+20];
	sub.f32 	%f172, %f171, %f3;
	mul.f32 	%f173, %f170, %f170;
	fma.rn.f32 	%f174, %f168, %f168, %f173;
	fma.rn.f32 	%f175, %f172, %f172, %f174;
	sqrt.rn.f32 	%f176, %f175;
	ld.global.f32 	%f177, [%rd20+4];
	mul.f32 	%f178, %f4, %f177;
	mul.f32 	%f179, %f176, %f176;
	mul.f32 	%f180, %f176, %f179;
	div.rn.f32 	%f181, %f178, %f180;
	fma.rn.f32 	%f372, %f168, %f181, %f164;
	fma.rn.f32 	%f373, %f170, %f181, %f165;
	fma.rn.f32 	%f374, %f172, %f181, %f166;
	add.s32 	%r53, %r53, 2;
$L__BB0_8:
	and.b32  	%r36, %r54, 1;
	setp.eq.b32 	%p7, %r36, 1;
	not.pred 	%p8, %p7;
	@%p8 bra 	$L__BB0_10;
	mul.lo.s32 	%r37, %r53, 3;
	mul.wide.u32 	%rd21, %r37, 4;
	add.s64 	%rd22, %rd1, %rd21;
	ld.global.f32 	%f182, [%rd22];
	sub.f32 	%f183, %f182, %f1;
	ld.global.f32 	%f184, [%rd22+4];
	sub.f32 	%f185, %f184, %f2;
	ld.global.f32 	%f186, [%rd22+8];
	sub.f32 	%f187, %f186, %f3;
	mul.f32 	%f188, %f185, %f185;
	fma.rn.f32 	%f189, %f183, %f183, %f188;
	fma.rn.f32 	%f190, %f187, %f187, %f189;
	sqrt.rn.f32 	%f191, %f190;
	mul.wide.u32 	%rd23, %r53, 4;
	add.s64 	%rd24, %rd2, %rd23;
	ld.global.f32 	%f192, [%rd24];
	mul.f32 	%f193, %f4, %f192;
	mul.f32 	%f194, %f191, %f191;
	mul.f32 	%f195, %f191, %f194;
	div.rn.f32 	%f196, %f193, %f195;
	fma.rn.f32 	%f372, %f183, %f196, %f372;
	fma.rn.f32 	%f373, %f185, %f196, %f373;
	fma.rn.f32 	%f374, %f187, %f196, %f374;
$L__BB0_10:
	setp.ge.s32 	%p9, %r54, %r27;
	mul.wide.s32 	%rd25, %r1, 4;
	add.s64 	%rd9, %rd2, %rd25;
	@%p9 bra 	$L__BB0_14;
	setp.eq.s32 	%p10, %r1, %r54;
	@%p10 bra 	$L__BB0_13;
	mul.lo.s32 	%r38, %r54, 3;
	mul.wide.u32 	%rd26, %r38, 4;
	add.s64 	%rd27, %rd1, %rd26;
	ld.global.f32 	%f197, [%rd27];
	mul.lo.s32 	%r39, %r1, 3;
	mul.wide.s32 	%rd28, %r39, 4;
	add.s64 	%rd29, %rd1, %rd28;
	ld.global.f32 	%f198, [%rd29];
	sub.f32 	%f199, %f197, %f198;
	ld.global.f32 	%f200, [%rd27+4];
	ld.global.f32 	%f201, [%rd29+4];
	sub.f32 	%f202, %f200, %f201;
	ld.global.f32 	%f203, [%rd27+8];
	ld.global.f32 	%f204, [%rd29+8];
	sub.f32 	%f205, %f203, %f204;
	mul.f32 	%f206, %f202, %f202;
	fma.rn.f32 	%f207, %f199, %f199, %f206;
	fma.rn.f32 	%f208, %f205, %f205, %f207;
	sqrt.rn.f32 	%f209, %f208;
	ld.global.f32 	%f210, [%rd9];
	mul.wide.u32 	%rd30, %r54, 4;
	add.s64 	%rd31, %rd2, %rd30;
	ld.global.f32 	%f211, [%rd31];
	mul.f32 	%f212, %f210, %f211;
	mul.f32 	%f213, %f209, %f209;
	mul.f32 	%f214, %f209, %f213;
	div.rn.f32 	%f215, %f212, %f214;
	fma.rn.f32 	%f372, %f199, %f215, %f372;
	fma.rn.f32 	%f373, %f202, %f215, %f373;
	fma.rn.f32 	%f374, %f205, %f215, %f374;
$L__BB0_13:
	add.s32 	%r54, %r54, 1;
$L__BB0_14:
	setp.lt.s32 	%p11, %r54, %r27;
	@%p11 bra 	$L__BB0_16;
	ld.global.f32 	%f396, [%rd9];
	bra.uni 	$L__BB0_24;
$L__BB0_16:
	mul.lo.s32 	%r40, %r1, 3;
	mul.wide.s32 	%rd32, %r40, 4;
	add.s64 	%rd33, %rd1, %rd32;
	ld.global.f32 	%f42, [%rd33];
	ld.global.f32 	%f43, [%rd33+4];
	ld.global.f32 	%f44, [%rd33+8];
	ld.global.f32 	%f396, [%rd9];
	sub.s32 	%r14, %r27, %r54;
	and.b32  	%r15, %r14, 3;
	sub.s32 	%r41, %r54, %r27;
	setp.gt.u32 	%p12, %r41, -4;
	@%p12 bra 	$L__BB0_19;
	mad.lo.s32 	%r57, %r54, 3, 6;
	and.b32  	%r42, %r14, -4;
	neg.s32 	%r56, %r42;
$L__BB0_18:
	.pragma "nounroll";
	add.s32 	%r43, %r57, -6;
	mul.wide.u32 	%rd34, %r43, 4;
	add.s64 	%rd35, %rd1, %rd34;
	ld.global.f32 	%f217, [%rd35];
	sub.f32 	%f218, %f217, %f42;
	ld.global.f32 	%f219, [%rd35+4];
	sub.f32 	%f220, %f219, %f43;
	ld.global.f32 	%f221, [%rd35+8];
	sub.f32 	%f222, %f221, %f44;
	mul.f32 	%f223, %f220, %f220;
	fma.rn.f32 	%f224, %f218, %f218, %f223;
	fma.rn.f32 	%f225, %f222, %f222, %f224;
	sqrt.rn.f32 	%f226, %f225;
	mul.wide.u32 	%rd36, %r54, 4;
	add.s64 	%rd37, %rd2, %rd36;
	ld.global.f32 	%f227, [%rd37];
	mul.f32 	%f228, %f396, %f227;
	mul.f32 	%f229, %f226, %f226;
	mul.f32 	%f230, %f226, %f229;
	div.rn.f32 	%f231, %f228, %f230;
	fma.rn.f32 	%f232, %f218, %f231, %f372;
	fma.rn.f32 	%f233, %f220, %f231, %f373;
	fma.rn.f32 	%f234, %f222, %f231, %f374;
	add.s32 	%r44, %r57, -3;
	mul.wide.u32 	%rd38, %r44, 4;
	add.s64 	%rd39, %rd1, %rd38;
	ld.global.f32 	%f235, [%rd39];
	sub.f32 	%f236, %f235, %f42;
	ld.global.f32 	%f237, [%rd39+4];
	sub.f32 	%f238, %f237, %f43;
	ld.global.f32 	%f239, [%rd39+8];
	sub.f32 	%f240, %f239, %f44;
	mul.f32 	%f241, %f238, %f238;
	fma.rn.f32 	%f242, %f236, %f236, %f241;
	fma.rn.f32 	%f243, %f240, %f240, %f242;
	sqrt.rn.f32 	%f244, %f243;
	ld.global.f32 	%f245, [%rd37+4];
	mul.f32 	%f246, %f396, %f245;
	mul.f32 	%f247, %f244, %f244;
	mul.f32 	%f248, %f244, %f247;
	div.rn.f32 	%f249, %f246, %f248;
	fma.rn.f32 	%f250, %f236, %f249, %f232;
	fma.rn.f32 	%f251, %f238, %f249, %f233;
	fma.rn.f32 	%f252, %f240, %f249, %f234;
	add.s32 	%r45, %r57, 3;
	mul.wide.u32 	%rd40, %r57, 4;
	add.s64 	%rd41, %rd1, %rd40;
	ld.global.f32 	%f253, [%rd41];
	sub.f32 	%f254, %f253, %f42;
	ld.global.f32 	%f255, [%rd41+4];
	sub.f32 	%f256, %f255, %f43;
	ld.global.f32 	%f257, [%rd41+8];
	sub.f32 	%f258, %f257, %f44;
	mul.f32 	%f259, %f256, %f256;
	fma.rn.f32 	%f260, %f254, %f254, %f259;
	fma.rn.f32 	%f261, %f258, %f258, %f260;
	sqrt.rn.f32 	%f262, %f261;
	ld.global.f32 	%f263, [%rd37+8];
	mul.f32 	%f264, %f396, %f263;
	mul.f32 	%f265, %f262, %f262;
	mul.f32 	%f266, %f262, %f265;
	div.rn.f32 	%f267, %f264, %f266;
	fma.rn.f32 	%f268, %f254, %f267, %f250;
	fma.rn.f32 	%f269, %f256, %f267, %f251;
	fma.rn.f32 	%f270, %f258, %f267, %f252;
	mul.wide.u32 	%rd42, %r45, 4;
	add.s64 	%rd43, %rd1, %rd42;
	ld.global.f32 	%f271, [%rd43];
	sub.f32 	%f272, %f271, %f42;
	ld.global.f32 	%f273, [%rd43+4];
	sub.f32 	%f274, %f273, %f43;
	ld.global.f32 	%f275, [%rd43+8];
	sub.f32 	%f276, %f275, %f44;
	mul.f32 	%f277, %f274, %f274;
	fma.rn.f32 	%f278, %f272, %f272, %f277;
	fma.rn.f32 	%f279, %f276, %f276, %f278;
	sqrt.rn.f32 	%f280, %f279;
	ld.global.f32 	%f281, [%rd37+12];
	mul.f32 	%f282, %f396, %f281;
	mul.f32 	%f283, %f280, %f280;
	mul.f32 	%f284, %f280, %f283;
	div.rn.f32 	%f285, %f282, %f284;
	fma.rn.f32 	%f372, %f272, %f285, %f268;
	fma.rn.f32 	%f373, %f274, %f285, %f269;
	fma.rn.f32 	%f374, %f276, %f285, %f270;
	add.s32 	%r54, %r54, 4;
	add.s32 	%r57, %r57, 12;
	add.s32 	%r56, %r56, 4;
	setp.ne.s32 	%p13, %r56, 0;
	@%p13 bra 	$L__BB0_18;
$L__BB0_19:
	setp.eq.s32 	%p14, %r15, 0;
	@%p14 bra 	$L__BB0_24;
	setp.eq.s32 	%p15, %r15, 1;
	@%p15 bra 	$L__BB0_22;
	mul.lo.s32 	%r46, %r54, 3;
	mul.wide.u32 	%rd44, %r46, 4;
	add.s64 	%rd45, %rd1, %rd44;
	ld.global.f32 	%f287, [%rd45];
	sub.f32 	%f288, %f287, %f42;
	ld.global.f32 	%f289, [%rd45+4];
	sub.f32 	%f290, %f289, %f43;
	ld.global.f32 	%f291, [%rd45+8];
	sub.f32 	%f292, %f291, %f44;
	mul.f32 	%f293, %f290, %f290;
	fma.rn.f32 	%f294, %f288, %f288, %f293;
	fma.rn.f32 	%f295, %f292, %f292, %f294;
	sqrt.rn.f32 	%f296, %f295;
	mul.wide.u32 	%rd46, %r54, 4;
	add.s64 	%rd47, %rd2, %rd46;
	ld.global.f32 	%f297, [%rd47];
	mul.f32 	%f298, %f396, %f297;
	mul.f32 	%f299, %f296, %f296;
	mul.f32 	%f300, %f296, %f299;
	div.rn.f32 	%f301, %f298, %f300;
	fma.rn.f32 	%f302, %f288, %f301, %f372;
	fma.rn.f32 	%f303, %f290, %f301, %f373;
	fma.rn.f32 	%f304, %f292, %f301, %f374;
	add.s32 	%r47, %r46, 3;
	mul.wide.u32 	%rd48, %r47, 4;
	add.s64 	%rd49, %rd1, %rd48;
	ld.global.f32 	%f305, [%rd49];
	sub.f32 	%f306, %f305, %f42;
	ld.global.f32 	%f307, [%rd49+4];
	sub.f32 	%f308, %f307, %f43;
	ld.global.f32 	%f309, [%rd49+8];
	sub.f32 	%f310, %f309, %f44;
	mul.f32 	%f311, %f308, %f308;
	fma.rn.f32 	%f312, %f306, %f306, %f311;
	fma.rn.f32 	%f313, %f310, %f310, %f312;
	sqrt.rn.f32 	%f314, %f313;
	ld.global.f32 	%f315, [%rd47+4];
	mul.f32 	%f316, %f396, %f315;
	mul.f32 	%f317, %f314, %f314;
	mul.f32 	%f318, %f314, %f317;
	div.rn.f32 	%f319, %f316, %f318;
	fma.rn.f32 	%f372, %f306, %f319, %f302;
	fma.rn.f32 	%f373, %f308, %f319, %f303;
	fma.rn.f32 	%f374, %f310, %f319, %f304;
	add.s32 	%r54, %r54, 2;
$L__BB0_22:
	and.b32  	%r48, %r14, 1;
	setp.eq.b32 	%p16, %r48, 1;
	not.pred 	%p17, %p16;
	@%p17 bra 	$L__BB0_24;
	mul.lo.s32 	%r49, %r54, 3;
	mul.wide.u32 	%rd50, %r49, 4;
	add.s64 	%rd51, %rd1, %rd50;
	ld.global.f32 	%f320, [%rd51];
	sub.f32 	%f321, %f320, %f42;
	ld.global.f32 	%f322, [%rd51+4];
	sub.f32 	%f323, %f322, %f43;
	ld.global.f32 	%f324, [%rd51+8];
	sub.f32 	%f325, %f324, %f44;
	mul.f32 	%f326, %f323, %f323;
	fma.rn.f32 	%f327, %f321, %f321, %f326;
	fma.rn.f32 	%f328, %f325, %f325, %f327;
	sqrt.rn.f32 	%f329, %f328;
	mul.wide.u32 	%rd52, %r54, 4;
	add.s64 	%rd53, %rd2, %rd52;
	ld.global.f32 	%f330, [%rd53];
	mul.f32 	%f331, %f396, %f330;
	mul.f32 	%f332, %f329, %f329;
	mul.f32 	%f333, %f329, %f332;
	div.rn.f32 	%f334, %f331, %f333;
	fma.rn.f32 	%f372, %f321, %f334, %f372;
	fma.rn.f32 	%f373, %f323, %f334, %f373;
	fma.rn.f32 	%f374, %f325, %f334, %f374;
$L__BB0_24:
	mul.f32 	%f335, %f74, %f372;
	div.rn.f32 	%f336, %f335, %f396;
	mul.lo.s32 	%r50, %r1, 3;
	cvta.to.global.u64 	%rd54, %rd10;
	mul.wide.s32 	%rd55, %r50, 4;
	add.s64 	%rd56, %rd54, %rd55;
	ld.global.f32 	%f337, [%rd56];
	add.f32 	%f338, %f337, %f336;
	st.global.f32 	[%rd56], %f338;
	mul.f32 	%f339, %f74, %f373;
	ld.global.f32 	%f340, [%rd9];
	div.rn.f32 	%f341, %f339, %f340;
	ld.global.f32 	%f342, [%rd56+4];
	add.f32 	%f343, %f342, %f341;
	st.global.f32 	[%rd56+4], %f343;
	mul.f32 	%f344, %f74, %f374;
	ld.global.f32 	%f345, [%rd9];
	div.rn.f32 	%f346, %f344, %f345;
	ld.global.f32 	%f347, [%rd56+8];
	add.f32 	%f348, %f347, %f346;
	st.global.f32 	[%rd56+8], %f348;
	add.s64 	%rd57, %rd1, %rd55;
	ld.global.f32 	%f349, [%rd57];
	fma.rn.f32 	%f350, %f74, %f338, %f349;
	st.global.f32 	[%rd57], %f350;
	ld.global.f32 	%f351, [%rd56+4];
	ld.global.f32 	%f352, [%rd57+4];
	fma.rn.f32 	%f353, %f74, %f351, %f352;
	st.global.f32 	[%rd57+4], %f353;
	ld.global.f32 	%f354, [%rd56+8];
	ld.global.f32 	%f355, [%rd57+8];
	fma.rn.f32 	%f356, %f74, %f354, %f355;
	st.global.f32 	[%rd57+8], %f356;
$L__BB0_25:
	ret;

}


// ===== COMPILED SASS (sm_100) =====

	.target	sm_100

	.elftype	@"ET_EXEC"


//--------------------- .note.nv.tkinfo           --------------------------
	.section	.note.nv.tkinfo,"",@"SHT_NOTE"
	.sectionflags	@"SHF_NOTE_NV_TKINFO"
	.tkinfo
        /*0018*/ 	.word	0x00000002
        /*0030*/ 	.string	""
        /*0030*/ 	.string	"ptxas"
        /*0030*/ 	.string	"Cuda compilation tools, release 13.0, V13.0.88"
        /*0030*/ 	.string	"Build cuda_13.0.r13.0/compiler.36424714_0"
        /*0030*/ 	.string	"-arch sm_100 -m 64 "



//--------------------- .note.nv.cuinfo           --------------------------
	.section	.note.nv.cuinfo,"",@"SHT_NOTE"
	.sectionflags	@"SHF_NOTE_NV_CUINFO"
        /*0018*/ 	.short	0x0002
        /*001a*/ 	.short	0x0064
        /*001c*/ 	.short	0x0082
	.zero		2


//--------------------- .nv.info                  --------------------------
	.section	.nv.info,"",@"SHT_CUDA_INFO"
	.align	4


	//----- nvinfo : EIATTR_REGCOUNT
	.align		4
        /*0000*/ 	.byte	0x04, 0x2f
        /*0002*/ 	.short	(.L_1 - .L_0)
	.align		4
.L_0:
        /*0004*/ 	.word	index@(_Z12nbody_kernelPfS_S_if)
        /*0008*/ 	.word	0x00000025


	//----- nvinfo : EIATTR_FRAME_SIZE
	.align		4
.L_1:
        /*000c*/ 	.byte	0x04, 0x11
        /*000e*/ 	.short	(.L_3 - .L_2)
	.align		4
.L_2:
        /*0010*/ 	.word	index@($__internal_1_$__cuda_sm3x_div_rn_noftz_f32_slowpath)
        /*0014*/ 	.word	0x00000000


	//----- nvinfo : EIATTR_FRAME_SIZE
	.align		4
.L_3:
        /*0018*/ 	.byte	0x04, 0x11
        /*001a*/ 	.short	(.L_5 - .L_4)
	.align		4
.L_4:
        /*001c*/ 	.word	index@($__internal_0_$__cuda_sm20_sqrt_rn_f32_slowpath)
        /*0020*/ 	.word	0x00000000


	//----- nvinfo : EIATTR_FRAME_SIZE
	.align		4
.L_5:
        /*0024*/ 	.byte	0x04, 0x11
        /*0026*/ 	.short	(.L_7 - .L_6)
	.align		4
.L_6:
        /*0028*/ 	.word	index@(_Z12nbody_kernelPfS_S_if)
        /*002c*/ 	.word	0x00000000


	//----- nvinfo : EIATTR_MIN_STACK_SIZE
	.align		4
.L_7:
        /*0030*/ 	.byte	0x04, 0x12
        /*0032*/ 	.short	(.L_9 - .L_8)
	.align		4
.L_8:
        /*0034*/ 	.word	index@(_Z12nbody_kernelPfS_S_if)
        /*0038*/ 	.word	0x00000000
.L_9:


//--------------------- .nv.compat                --------------------------
	.section	.nv.compat,"",@"SHT_CUDA_COMPAT_INFO"
	.align	4
        /*0000*/ 	.byte	0x02, 0x09, 0x00, 0x00, 0x02, 0x02, 0x01, 0x00, 0x02, 0x05, 0x05, 0x00, 0x03, 0x07, 0x01, 0x01
        /*0010*/ 	.byte	0x02, 0x03, 0x00, 0x00, 0x02, 0x06, 0x01, 0x00, 0x04, 0x0b, 0x08, 0x00, 0x01, 0x00, 0x00, 0x00
        /*0020*/ 	.byte	0x00, 0x00, 0x00, 0x00


//--------------------- .nv.info._Z12nbody_kernelPfS_S_if --------------------------
	.section	.nv.info._Z12nbody_kernelPfS_S_if,"",@"SHT_CUDA_INFO"
	.sectionflags	@""
	.align	4


	//----- nvinfo : EIATTR_CUDA_API_VERSION
	.align		4
        /*0000*/ 	.byte	0x04, 0x37
        /*0002*/ 	.short	(.L_11 - .L_10)
.L_10:
        /*0004*/ 	.word	0x00000082


	//----- nvinfo : EIATTR_KPARAM_INFO
	.align		4
.L_11:
        /*0008*/ 	.byte	0x04, 0x17
        /*000a*/ 	.short	(.L_13 - .L_12)
.L_12:
        /*000c*/ 	.word	0x00000000
        /*0010*/ 	.short	0x0004
        /*0012*/ 	.short	0x001c
        /*0014*/ 	.byte	0x00, 0xf0, 0x11, 0x00


	//----- nvinfo : EIATTR_KPARAM_INFO
	.align		4
.L_13:
        /*0018*/ 	.byte	0x04, 0x17
        /*001a*/ 	.short	(.L_15 - .L_14)
.L_14:
        /*001c*/ 	.word	0x00000000
        /*0020*/ 	.short	0x0003
        /*0022*/ 	.short	0x0018
        /*0024*/ 	.byte	0x00, 0xf0, 0x11, 0x00


	//----- nvinfo : EIATTR_KPARAM_INFO
	.align		4
.L_15:
        /*0028*/ 	.byte	0x04, 0x17
        /*002a*/ 	.short	(.L_17 - .L_16)
.L_16:
        /*002c*/ 	.word	0x00000000
        /*0030*/ 	.short	0x0002
        /*0032*/ 	.short	0x0010
        /*0034*/ 	.byte	0x00, 0xf5, 0x21, 0x00


	//----- nvinfo : EIATTR_KPARAM_INFO
	.align		4
.L_17:
        /*0038*/ 	.byte	0x04, 0x17
        /*003a*/ 	.short	(.L_19 - .L_18)
.L_18:
        /*003c*/ 	.word	0x00000000
        /*0040*/ 	.short	0x0001
        /*0042*/ 	.short	0x0008
        /*0044*/ 	.byte	0x00, 0xf5, 0x21, 0x00


	//----- nvinfo : EIATTR_KPARAM_INFO
	.align		4
.L_19:
        /*0048*/ 	.byte	0x04, 0x17
        /*004a*/ 	.short	(.L_21 - .L_20)
.L_20:
        /*004c*/ 	.word	0x00000000
        /*0050*/ 	.short	0x0000
        /*0052*/ 	.short	0x0000
        /*0054*/ 	.byte	0x00, 0xf5, 0x21, 0x00


	//----- nvinfo : EIATTR_SPARSE_MMA_MASK
	.align		4
.L_21:
        /*0058*/ 	.byte	0x03, 0x50
        /*005a*/ 	.short	0x0000


	//----- nvinfo : EIATTR_MAXREG_COUNT
	.align		4
        /*005c*/ 	.byte	0x03, 0x1b
        /*005e*/ 	.short	0x00ff


	//----- nvinfo : EIATTR_MERCURY_ISA_VERSION
	.align		4
        /*0060*/ 	.byte	0x03, 0x5f
        /*0062*/ 	.short	0x0101


	//----- nvinfo : EIATTR_VRC_CTA_INIT_COUNT
	.align		4
        /*0064*/ 	.byte	0x02, 0x4a
	.zero		1
	.zero		1


	//----- nvinfo : EIATTR_EXIT_INSTR_OFFSETS
	.align		4
        /*0068*/ 	.byte	0x04, 0x1c
        /*006a*/ 	.short	(.L_23 - .L_22)


	//   ....[0]....
.L_22:
        /*006c*/ 	.word	0x00000070


	//   ....[1]....
        /*0070*/ 	.word	0x000036b0


	//----- nvinfo : EIATTR_CRS_STACK_SIZE
	.align		4
.L_23:
        /*0074*/ 	.byte	0x04, 0x1e
        /*0076*/ 	.short	(.L_25 - .L_24)
.L_24:
        /*0078*/ 	.word	0x00000000


	//----- nvinfo : EIATTR_CBANK_PARAM_SIZE
	.align		4
.L_25:
        /*007c*/ 	.byte	0x03, 0x19
        /*007e*/ 	.short	0x0020


	//----- nvinfo : EIATTR_PARAM_CBANK
	.align		4
        /*0080*/ 	.byte	0x04, 0x0a
        /*0082*/ 	.short	(.L_27 - .L_26)
	.align		4
.L_26:
        /*0084*/ 	.word	index@(.nv.constant0._Z12nbody_kernelPfS_S_if)
        /*0088*/ 	.short	0x0380
        /*008a*/ 	.short	0x0020


	//----- nvinfo : EIATTR_SW_WAR
	.align		4
.L_27:
        /*008c*/ 	.byte	0x04, 0x36
        /*008e*/ 	.short	(.L_29 - .L_28)
.L_28:
        /*0090*/ 	.word	0x00000008
.L_29:


//--------------------- .nv.callgraph             --------------------------
	.section	.nv.callgraph,"",@"SHT_CUDA_CALLGRAPH"
	.align	4
	.sectionentsize	8
	.align		4
        /*0000*/ 	.word	0x00000000
	.align		4
        /*0004*/ 	.word	0xffffffff
	.align		4
        /*0008*/ 	.word	0x00000000
	.align		4
        /*000c*/ 	.word	0xfffffffe
	.align		4
        /*0010*/ 	.word	0x00000000
	.align		4
        /*0014*/ 	.word	0xfffffffd
	.align		4
        /*0018*/ 	.word	0x00000000
	.align		4
        /*001c*/ 	.word	0xfffffffc


//--------------------- .text._Z12nbody_kernelPfS_S_if --------------------------
	.section	.text._Z12nbody_kernelPfS_S_if,"ax",@progbits
	.align	128
        .global         _Z12nbody_kernelPfS_S_if
        .type           _Z12nbody_kernelPfS_S_if,@function
        .size           _Z12nbody_kernelPfS_S_if,(.L_x_114 - _Z12nbody_kernelPfS_S_if)
        .other          _Z12nbody_kernelPfS_S_if,@"STO_CUDA_ENTRY STV_DEFAULT"
_Z12nbody_kernelPfS_S_if:
.text._Z12nbody_kernelPfS_S_if:
[----:B------:R-:W-:Y:S01]  /*0000*/  LDC R1, c[0x0][0x37c] ;  /* 0x0000df00ff017b82 */ /* 0x000fe20000000800 */
[----:B------:R-:W0:Y:S07]  /*0010*/  S2R R0, SR_TID.X ;  /* 0x0000000000007919 */ /* 0x000e2e0000002100 */
[----:B------:R-:W0:Y:S01]  /*0020*/  S2UR UR4, SR_CTAID.X ;  /* 0x00000000000479c3 */ /* 0x000e220000002500 */
[----:B------:R-:W1:Y:S07]  /*0030*/  LDCU UR10, c[0x0][0x398] ;  /* 0x00007300ff0a77ac */ /* 0x000e6e0008000800 */
[----:B------:R-:W0:Y:S02]  /*0040*/  LDC R19, c[0x0][0x360] ;  /* 0x0000d800ff137b82 */ /* 0x000e240000000800 */
[----:B0-----:R-:W-:-:S05]  /*0050*/  IMAD R19, R19, UR4, R0 ;  /* 0x0000000413137c24 */ /* 0x001fca000f8e0200 */
[----:B-1----:R-:W-:-:S13]  /*0060*/  ISETP.GE.AND P0, PT, R19, UR10, PT ;  /* 0x0000000a13007c0c */ /* 0x002fda000bf06270 */
[----:B------:R-:W-:Y:S05]  /*0070*/  @P0 EXIT ;  /* 0x000000000000094d */ /* 0x000fea0003800000 */
[----:B------:R-:W-:Y:S01]  /*0080*/  ISETP.GE.AND P0, PT, R19, 0x1, PT ;  /* 0x000000011300780c */ /* 0x000fe20003f06270 */
[----:B------:R-:W0:Y:S01]  /*0090*/  LDCU.64 UR8, c[0x0][0x358] ;  /* 0x00006b00ff0877ac */ /* 0x000e220008000a00 */
[----:B------:R-:W-:Y:S01]  /*00a0*/  BSSY.RECONVERGENT B0, `(.L_x_0) ;  /* 0x0000169000007945 */ /* 0x000fe20003800200 */
[----:B------:R-:W-:Y:S01]  /*00b0*/  HFMA2 R6, -RZ, RZ, 0, 0 ;  /* 0x00000000ff067431 */ /* 0x000fe200000001ff */
[----:B------:R-:W-:Y:S01]  /*00c0*/  MOV R18, RZ ;  /* 0x000000ff00127202 */ /* 0x000fe20000000f00 */
[----:B------:R-:W-:Y:S01]  /*00d0*/  HFMA2 R30, -RZ, RZ, 0, 0 ;  /* 0x00000000ff1e7431 */ /* 0x000fe200000001ff */
[----:B------:R-:W-:-:S07]  /*00e0*/  MOV R8, RZ ;  /* 0x000000ff00087202 */ /* 0x000fce0000000f00 */
[----:B------:R-:W-:Y:S05]  /*00f0*/  @!P0 BRA `(.L_x_1) ;  /* 0x00000014008c8947 */ /* 0x000fea0003800000 */
[----:B------:R-:W1:Y:S01]  /*0100*/  LDC.64 R2, c[0x0][0x380] ;  /* 0x0000e000ff027b82 */ /* 0x000e620000000a00 */
[----:B------:R-:W-:-:S07]  /*0110*/  LEA R7, R19, R19, 0x1 ;  /* 0x0000001313077211 */ /* 0x000fce00078e08ff */
[----:B------:R-:W2:Y:S01]  /*0120*/  LDC.64 R4, c[0x0][0x390] ;  /* 0x0000e400ff047b82 */ /* 0x000ea20000000a00 */
[----:B-1----:R-:W-:-:S05]  /*0130*/  IMAD.WIDE.U32 R2, R7, 0x4, R2 ;  /* 0x0000000407027825 */ /* 0x002fca00078e0002 */
[----:B0-----:R0:W5:Y:S01]  /*0140*/  LDG.E R13, desc[UR8][R2.64] ;  /* 0x00000008020d7981 */ /* 0x001162000c1e1900 */
[----:B--2---:R-:W-:-:S03]  /*0150*/  IMAD.WIDE.U32 R4, R19, 0x4, R4 ;  /* 0x0000000413047825 */ /* 0x004fc600078e0004 */
[----:B------:R0:W5:Y:S04]  /*0160*/  LDG.E R12, desc[UR8][R2.64+0x4] ;  /* 0x00000408020c7981 */ /* 0x000168000c1e1900 */
[----:B------:R0:W5:Y:S04]  /*0170*/  LDG.E R11, desc[UR8][R2.64+0x8] ;  /* 0x00000808020b7981 */ /* 0x000168000c1e1900 */
[----:B------:R0:W5:Y:S01]  /*0180*/  LDG.E R10, desc[UR8][R4.64] ;  /* 0x00000008040a7981 */ /* 0x000162000c1e1900 */
[----:B------:R-:W-:-:S04]  /*0190*/  VIMNMX R18, PT, PT, R19, UR10, PT ;  /* 0x0000000a13127c48 */ /* 0x000fc8000bfe0100 */
[C---:B------:R-:W-:Y:S01]  /*01a0*/  ISETP.GE.AND P0, PT, R18.reuse, 0x4, PT ;  /* 0x000000041200780c */ /* 0x040fe20003f06270 */
[----:B------:R-:W-:Y:S01]  /*01b0*/  BSSY.RECONVERGENT B3, `(.L_x_2) ;  /* 0x00000c5000037945 */ /* 0x000fe20003800200 */
[----:B------:R-:W-:Y:S02]  /*01c0*/  VIMNMX R18, PT, PT, R18, 0x1, !PT ;  /* 0x0000000112127848 */ /* 0x000fe40007fe0100 */
[----:B------:R-:W-:Y:S02]  /*01d0*/  CS2R R6, SRZ ;  /* 0x0000000000067805 */ /* 0x000fe4000001ff00 */
[----:B------:R-:W-:Y:S02]  /*01e0*/  MOV R8, RZ ;  /* 0x000000ff00087202 */ /* 0x000fe40000000f00 */
[----:B------:R-:W-:Y:S02]  /*01f0*/  MOV R30, RZ ;  /* 0x000000ff001e7202 */ /* 0x000fe40000000f00 */
[----:B------:R-:W-:-:S03]  /*0200*/  LOP3.LUT R9, R18, 0x3, RZ, 0xc0, !PT ;  /* 0x0000000312097812 */ /* 0x000fc600078ec0ff */
[----:B0-----:R-:W-:Y:S05]  /*0210*/  @!P0 BRA `(.L_x_3) ;  /* 0x0000000800f88947 */ /* 0x001fea0003800000 */
[----:B------:R-:W0:Y:S01]  /*0220*/  LDCU.64 UR6, c[0x0][0x380] ;  /* 0x00007000ff0677ac */ /* 0x000e220008000a00 */
[----:B------:R-:W-:Y:S01]  /*0230*/  LOP3.LUT R7, R18, 0x7ffffffc, RZ, 0xc0, !PT ;  /* 0x7ffffffc12077812 */ /* 0x000fe200078ec0ff */
[----:B------:R-:W-:Y:S01]  /*0240*/  HFMA2 R8, -RZ, RZ, 0, 0 ;  /* 0x00000000ff087431 */ /* 0x000fe200000001ff */
[----:B------:R-:W1:Y:S02]  /*0250*/  LDCU.64 UR4, c[0x0][0x390] ;  /* 0x00007200ff0477ac */ /* 0x000e640008000a00 */
[----:B------:R-:W-:Y:S01]  /*0260*/  IADD3 R5, PT, PT, -R7, RZ, RZ ;  /* 0x000000ff07057210 */ /* 0x000fe20007ffe1ff */
[----:B0-----:R-:W-:Y:S02]  /*0270*/  UIADD3 UR6, UP0, UPT, UR6, 0x18, URZ ;  /* 0x0000001806067890 */ /* 0x001fe4000ff1e0ff */
[----:B-1----:R-:W-:Y:S02]  /*0280*/  UIADD3 UR4, UP1, UPT, UR4, 0x8, URZ ;  /* 0x0000000804047890 */ /* 0x002fe4000ff3e0ff */
[----:B------:R-:W-:-:S02]  /*0290*/  UIADD3.X UR7, UPT, UPT, URZ, UR7, URZ, UP0, !UPT ;  /* 0x00000007ff077290 */ /* 0x000fc400087fe4ff */
[----:B------:R-:W-:Y:S01]  /*02a0*/  MOV R26, UR6 ;  /* 0x00000006001a7c02 */ /* 0x000fe20008000f00 */
[----:B------:R-:W-:Y:S01]  /*02b0*/  UIADD3.X UR5, UPT, UPT, URZ, UR5, URZ, UP1, !UPT ;  /* 0x00000005ff057290 */ /* 0x000fe20008ffe4ff */
[----:B------:R-:W-:Y:S02]  /*02c0*/  MOV R16, UR4 ;  /* 0x0000000400107c02 */ /* 0x000fe40008000f00 */
[----:B------:R-:W-:-:S03]  /*02d0*/  MOV R27, UR7 ;  /* 0x00000007001b7c02 */ /* 0x000fc60008000f00 */
[----:B------:R-:W-:-:S07]  /*02e0*/  MOV R17, UR5 ;  /* 0x0000000500117c02 */ /* 0x000fce0008000f00 */
.L_x_24:
[----:B------:R-:W2:Y:S04]  /*02f0*/  LDG.E R33, desc[UR8][R26.64+-0x14] ;  /* 0xffffec081a217981 */ /* 0x000ea8000c1e1900 */
[----:B------:R-:W3:Y:S04]  /*0300*/  LDG.E R0, desc[UR8][R26.64+-0x18] ;  /* 0xffffe8081a007981 */ /* 0x000ee8000c1e1900 */
[----:B------:R-:W4:Y:S01]  /*0310*/  LDG.E R2, desc[UR8][R26.64+-0x10] ;  /* 0xfffff0081a027981 */ /* 0x000f22000c1e1900 */
[----:B------:R-:W-:Y:S01]  /*0320*/  BSSY.RECONVERGENT B1, `(.L_x_4) ;  /* 0x0000012000017945 */ /* 0x000fe20003800200 */
[----:B--2--5:R-:W-:Y:S01]  /*0330*/  FADD R33, -R12, R33 ;  /* 0x000000210c217221 */ /* 0x024fe20000000100 */
[----:B---3--:R-:W-:-:S03]  /*0340*/  FADD R15, -R13, R0 ;  /* 0x000000000d0f7221 */ /* 0x008fc60000000100 */
[----:B------:R-:W-:Y:S01]  /*0350*/  FMUL R0, R33, R33 ;  /* 0x0000002121007220 */ /* 0x000fe20000400000 */
[----:B----4-:R-:W-:-:S03]  /*0360*/  FADD R25, -R11, R2 ;  /* 0x000000020b197221 */ /* 0x010fc60000000100 */
[----:B------:R-:W-:-:S04]  /*0370*/  FFMA R0, R15, R15, R0 ;  /* 0x0000000f0f007223 */ /* 0x000fc80000000000 */
[----:B------:R-:W-:-:S04]  /*0380*/  FFMA R20, R25, R25, R0 ;  /* 0x0000001919147223 */ /* 0x000fc80000000000 */
[----:B------:R0:W1:Y:S01]  /*0390*/  MUFU.RSQ R3, R20 ;  /* 0x0000001400037308 */ /* 0x0000620000001400 */
[----:B------:R-:W-:-:S04]  /*03a0*/  IADD3 R0, PT, PT, R20, -0xd000000, RZ ;  /* 0xf300000014007810 */ /* 0x000fc80007ffe0ff */
[----:B------:R-:W-:-:S13]  /*03b0*/  ISETP.GT.U32.AND P0, PT, R0, 0x727fffff, PT ;  /* 0x727fffff0000780c */ /* 0x000fda0003f04070 */
[----:B01----:R-:W-:Y:S05]  /*03c0*/  @!P0 BRA `(.L_x_5) ;  /* 0x00000000000c8947 */ /* 0x003fea0003800000 */
[----:B------:R-:W-:-:S07]  /*03d0*/  MOV R0, 0x3f0 ;  /* 0x000003f000007802 */ /* 0x000fce0000000f00 */
[----:B------:R-:W-:Y:S05]  /*03e0*/  CALL.REL.NOINC `($__internal_0_$__cuda_sm20_sqrt_rn_f32_slowpath) ;  /* 0x0000003000b47944 */ /* 0x000fea0003c00000 */
[----:B------:R-:W-:Y:S05]  /*03f0*/  BRA `(.L_x_6) ;  /* 0x0000000000107947 */ /* 0x000fea0003800000 */
.L_x_5:
[----:B------:R-:W-:Y:S01]  /*0400*/  FMUL.FTZ R28, R20, R3 ;  /* 0x00000003141c7220 */ /* 0x000fe20000410000 */
[----:B------:R-:W-:-:S03]  /*0410*/  FMUL.FTZ R0, R3, 0.5 ;  /* 0x3f00000003007820 */ /* 0x000fc60000410000 */
[----:B------:R-:W-:-:S04]  /*0420*/  FFMA R3, -R28, R28, R20 ;  /* 0x0000001c1c037223 */ /* 0x000fc80000000114 */
[----:B------:R-:W-:-:S07]  /*0430*/  FFMA R28, R3, R0, R28 ;  /* 0x00000000031c7223 */ /* 0x000fce000000001c */
.L_x_6:
[----:B------:R-:W-:Y:S05]  /*0440*/  BSYNC.RECONVERGENT B1 ;  /* 0x0000000000017941 */ /* 0x000fea0003800200 */
.L_x_4:
[----:B------:R-:W2:Y:S01]  /*0450*/  LDG.E R29, desc[UR8][R16.64+-0x8] ;  /* 0xfffff808101d7981 */ /* 0x000ea2000c1e1900 */
[-C--:B------:R-:W-:Y:S01]  /*0460*/  FMUL R3, R28, R28.reuse ;  /* 0x0000001c1c037220 */ /* 0x080fe20000400000 */
[----:B------:R-:W-:Y:S03]  /*0470*/  BSSY.RECONVERGENT B4, `(.L_x_7) ;  /* 0x000000e000047945 */ /* 0x000fe60003800200 */
[----:B------:R-:W-:-:S04]  /*0480*/  FMUL R28, R3, R28 ;  /* 0x0000001c031c7220 */ /* 0x000fc80000400000 */
[----:B------:R-:W0:Y:S02]  /*0490*/  MUFU.RCP R0, R28 ;  /* 0x0000001c00007308 */ /* 0x000e240000001000 */
[----:B0-----:R-:W-:-:S04]  /*04a0*/  FFMA R3, -R28, R0, 1 ;  /* 0x3f8000001c037423 */ /* 0x001fc80000000100 */
[----:B------:R-:W-:Y:S01]  /*04b0*/  FFMA R0, R0, R3, R0 ;  /* 0x0000000300007223 */ /* 0x000fe20000000000 */
[----:B--2---:R-:W-:-:S04]  /*04c0*/  FMUL R29, R10, R29 ;  /* 0x0000001d0a1d7220 */ /* 0x004fc80000400000 */
[----:B------:R-:W0:Y:S01]  /*04d0*/  FCHK P0, R29, R28 ;  /* 0x0000001c1d007302 */ /* 0x000e220000000000 */
[----:B------:R-:W-:-:S04]  /*04e0*/  FFMA R3, R29, R0, RZ ;  /* 0x000000001d037223 */ /* 0x000fc800000000ff */
[----:B------:R-:W-:-:S04]  /*04f0*/  FFMA R2, -R28, R3, R29 ;  /* 0x000000031c027223 */ /* 0x000fc8000000011d */
[----:B------:R-:W-:Y:S01]  /*0500*/  FFMA R0, R0, R2, R3 ;  /* 0x0000000200007223 */ /* 0x000fe20000000003 */
[----:B0-----:R-:W-:Y:S06]  /*0510*/  @!P0 BRA `(.L_x_8) ;  /* 0x00000000000c8947 */ /* 0x001fec0003800000 */
[----:B------:R-:W-:Y:S02]  /*0520*/  MOV R0, R28 ;  /* 0x0000001c00007202 */ /* 0x000fe40000000f00 */
[----:B------:R-:W-:-:S07]  /*0530*/  MOV R20, 0x550 ;  /* 0x0000055000147802 */ /* 0x000fce0000000f00 */
[----:B------:R-:W-:Y:S05]  /*0540*/  CALL.REL.NOINC `($__internal_1_$__cuda_sm3x_div_rn_noftz_f32_slowpath) ;  /* 0x0000003000b47944 */ /* 0x000fea0003c00000 */
.L_x_8:
[----:B------:R-:W-:Y:S05]  /*0550*/  BSYNC.RECONVERGENT B4 ;  /* 0x0000000000047941 */ /* 0x000fea0003800200 */
.L_x_7:
[----:B------:R-:W2:Y:S04]  /*0560*/  LDG.E R3, desc[UR8][R26.64+-0x8] ;  /* 0xfffff8081a037981 */ /* 0x000ea8000c1e1900 */
[----:B------:R-:W3:Y:S04]  /*0570*/  LDG.E R4, desc[UR8][R26.64+-0xc] ;  /* 0xfffff4081a047981 */ /* 0x000ee8000c1e1900 */
[----:B------:R-:W4:Y:S01]  /*0580*/  LDG.E R2, desc[UR8][R26.64+-0x4] ;  /* 0xfffffc081a027981 */ /* 0x000f22000c1e1900 */
[----:B------:R-:W-:Y:S01]  /*0590*/  BSSY.RECONVERGENT B1, `(.L_x_9) ;  /* 0x0000015000017945 */ /* 0x000fe20003800200 */
[-C--:B------:R-:W-:Y:S01]  /*05a0*/  FFMA R15, R15, R0.reuse, R6 ;  /* 0x000000000f0f7223 */ /* 0x080fe20000000006 */
[-C--:B------:R-:W-:Y:S01]  /*05b0*/  FFMA R30, R33, R0.reuse, R30 ;  /* 0x00000000211e7223 */ /* 0x080fe2000000001e */
[----:B------:R-:W-:Y:S01]  /*05c0*/  FFMA R25, R25, R0, R8 ;  /* 0x0000000019197223 */ /* 0x000fe20000000008 */
[----:B--2---:R-:W-:Y:S01]  /*05d0*/  FADD R3, -R12, R3 ;  /* 0x000000030c037221 */ /* 0x004fe20000000100 */
        /* <DEDUP_REMOVED lines=12> */
.L_x_10:
[----:B------:R-:W-:Y:S01]  /*06a0*/  FMUL.FTZ R28, R20, R21 ;  /* 0x00000015141c7220 */ /* 0x000fe20000410000 */
[----:B------:R-:W-:-:S03]  /*06b0*/  FMUL.FTZ R0, R21, 0.5 ;  /* 0x3f00000015007820 */ /* 0x000fc60000410000 */
[----:B------:R-:W-:-:S04]  /*06c0*/  FFMA R21, -R28, R28, R20 ;  /* 0x0000001c1c157223 */ /* 0x000fc80000000114 */
[----:B------:R-:W-:-:S07]  /*06d0*/  FFMA R28, R21, R0, R28 ;  /* 0x00000000151c7223 */ /* 0x000fce000000001c */
.L_x_11:
[----:B------:R-:W-:Y:S05]  /*06e0*/  BSYNC.RECONVERGENT B1 ;  /* 0x0000000000017941 */ /* 0x000fea0003800200 */
.L_x_9:
        /* <DEDUP_REMOVED lines=16> */
.L_x_13:
[----:B------:R-:W-:Y:S05]  /*07f0*/  BSYNC.RECONVERGENT B4 ;  /* 0x0000000000047941 */ /* 0x000fea0003800200 */
.L_x_12:
        /* <DEDUP_REMOVED lines=17> */
[----:B------:R-:W-:Y:S02]  /*0910*/  MOV R20, R21 ;  /* 0x0000001500147202 */ /* 0x000fe40000000f00 */
[----:B------:R-:W-:-:S07]  /*0920*/  MOV R0, 0x940 ;  /* 0x0000094000007802 */ /* 0x000fce0000000f00 */
[----:B------:R-:W-:Y:S05]  /*0930*/  CALL.REL.NOINC `($__internal_0_$__cuda_sm20_sqrt_rn_f32_slowpath) ;  /* 0x0000002c00607944 */ /* 0x000fea0003c00000 */
[----:B------:R-:W-:Y:S05]  /*0940*/  BRA `(.L_x_16) ;  /* 0x0000000000107947 */ /* 0x000fea0003800000 */
.L_x_15:
[----:B------:R-:W-:Y:S01]  /*0950*/  FMUL.FTZ R28, R21, R22 ;  /* 0x00000016151c7220 */ /* 0x000fe20000410000 */
[----:B------:R-:W-:-:S03]  /*0960*/  FMUL.FTZ R0, R22, 0.5 ;  /* 0x3f00000016007820 */ /* 0x000fc60000410000 */
[----:B------:R-:W-:-:S04]  /*0970*/  FFMA R21, -R28, R28, R21 ;  /* 0x0000001c1c157223 */ /* 0x000fc80000000115 */
[----:B------:R-:W-:-:S07]  /*0980*/  FFMA R28, R21, R0, R28 ;  /* 0x00000000151c7223 */ /* 0x000fce000000001c */
.L_x_16:
[----:B------:R-:W-:Y:S05]  /*0990*/  BSYNC.RECONVERGENT B1 ;  /* 0x0000000000017941 */ /* 0x000fea0003800200 */
.L_x_14:
        /* <DEDUP_REMOVED lines=16> */
.L_x_18:
[----:B------:R-:W-:Y:S05]  /*0aa0*/  BSYNC.RECONVERGENT B4 ;  /* 0x0000000000047941 */ /* 0x000fea0003800200 */
.L_x_17:
        /* <DEDUP_REMOVED lines=21> */
.L_x_20:
[----:B------:R-:W-:Y:S01]  /*0c00*/  FMUL.FTZ R28, R21, R22 ;  /* 0x00000016151c7220 */ /* 0x000fe20000410000 */
[----:B------:R-:W-:-:S03]  /*0c10*/  FMUL.FTZ R0, R22, 0.5 ;  /* 0x3f00000016007820 */ /* 0x000fc60000410000 */
[----:B------:R-:W-:-:S04]  /*0c20*/  FFMA R21, -R28, R28, R21 ;  /* 0x0000001c1c157223 */ /* 0x000fc80000000115 */
[----:B------:R-:W-:-:S07]  /*0c30*/  FFMA R28, R21, R0, R28 ;  /* 0x00000000151c7223 */ /* 0x000fce000000001c */
.L_x_21:
[----:B------:R-:W-:Y:S05]  /*0c40*/  BSYNC.RECONVERGENT B1 ;  /* 0x0000000000017941 */ /* 0x000fea0003800200 */
.L_x_19:
        /* <DEDUP_REMOVED lines=16> */
.L_x_23:
[----:B------:R-:W-:Y:S05]  /*0d50*/  BSYNC.RECONVERGENT B4 ;  /* 0x0000000000047941 */ /* 0x000fea0003800200 */
.L_x_22:
[----:B------:R-:W-:Y:S01]  /*0d60*/  IADD3 R5, PT, PT, R5, 0x4, RZ ;  /* 0x0000000405057810 */ /* 0x000fe20007ffe0ff */
[-C--:B------:R-:W-:Y:S01]  /*0d70*/  FFMA R6, R4, R0.reuse, R15 ;  /* 0x0000000004067223 */ /* 0x080fe2000000000f */
[----:B------:R-:W-:Y:S01]  /*0d80*/  IADD3 R26, P1, PT, R26, 0x30, RZ ;  /* 0x000000301a1a7810 */ /* 0x000fe20007f3e0ff */
[-C--:B------:R-:W-:Y:S01]  /*0d90*/  FFMA R30, R30, R0.reuse, R3 ;  /* 0x000000001e1e7223 */ /* 0x080fe20000000003 */
[----:B------:R-:W-:Y:S01]  /*0da0*/  ISETP.NE.AND P0, PT, R5, RZ, PT ;  /* 0x000000ff0500720c */ /* 0x000fe20003f05270 */
[----:B------:R-:W-:Y:S01]  /*0db0*/  FFMA R8, R2, R0, R25 ;  /* 0x0000000002087223 */ /* 0x000fe20000000019 */
[----:B------:R-:W-:Y:S02]  /*0dc0*/  IADD3 R16, P2, PT, R16, 0x10, RZ ;  /* 0x0000001010107810 */ /* 0x000fe40007f5e0ff */
[----:B------:R-:W-:Y:S02]  /*0dd0*/  IADD3.X R27, PT, PT, RZ, R27, RZ, P1, !PT ;  /* 0x0000001bff1b7210 */ /* 0x000fe40000ffe4ff */
[----:B------:R-:W-:-:S07]  /*0de0*/  IADD3.X R17, PT, PT, RZ, R17, RZ, P2, !PT ;  /* 0x00000011ff117210 */ /* 0x000fce00017fe4ff */
[----:B------:R-:W-:Y:S05]  /*0df0*/  @P0 BRA `(.L_x_24) ;  /* 0xfffffff4003c0947 */ /* 0x000fea000383ffff */
.L_x_3:
[----:B------:R-:W-:Y:S05]  /*0e00*/  BSYNC.RECONVERGENT B3 ;  /* 0x0000000000037941 */ /* 0x000fea0003800200 */
.L_x_2:
[----:B------:R-:W-:-:S13]  /*0e10*/  ISETP.NE.AND P0, PT, R9, RZ, PT ;  /* 0x000000ff0900720c */ /* 0x000fda0003f05270 */
[----:B------:R-:W-:Y:S05]  /*0e20*/  @!P0 BRA `(.L_x_1) ;  /* 0x0000000800408947 */ /* 0x000fea0003800000 */
[----:B------:R-:W-:Y:S01]  /*0e30*/  ISETP.NE.AND P0, PT, R9, 0x1, PT ;  /* 0x000000010900780c */ /* 0x000fe20003f05270 */
[----:B------:R-:W-:-:S12]  /*0e40*/  BSSY.RECONVERGENT B3, `(.L_x_25) ;  /* 0x000005c000037945 */ /* 0x000fd80003800200 */
[----:B------:R-:W-:Y:S05]  /*0e50*/  @!P0 BRA `(.L_x_26) ;  /* 0x0000000400688947 */ /* 0x000fea0003800000 */
[----:B------:R-:W0:Y:S01]  /*0e60*/  LDC.64 R26, c[0x0][0x380] ;  /* 0x0000e000ff1a7b82 */ /* 0x000e220000000a00 */
[----:B------:R-:W-:-:S05]  /*0e70*/  LEA R3, R7, R7, 0x1 ;  /* 0x0000000707037211 */ /* 0x000fca00078e08ff */
[----:B0-----:R-:W-:-:S05]  /*0e80*/  IMAD.WIDE.U32 R26, R3, 0x4, R26 ;  /* 0x00000004031a7825 */ /* 0x001fca00078e001a */
        /* <DEDUP_REMOVED lines=17> */
.L_x_28:
[----:B------:R-:W-:Y:S01]  /*0fa0*/  FMUL.FTZ R28, R20, R3 ;  /* 0x00000003141c7220 */ /* 0x000fe20000410000 */
[----:B------:R-:W-:-:S03]  /*0fb0*/  FMUL.FTZ R0, R3, 0.5 ;  /* 0x3f00000003007820 */ /* 0x000fc60000410000 */
[----:B------:R-:W-:-:S04]  /*0fc0*/  FFMA R3, -R28, R28, R20 ;  /* 0x0000001c1c037223 */ /* 0x000fc80000000114 */
[----:B------:R-:W-:-:S07]  /*0fd0*/  FFMA R28, R3, R0, R28 ;  /* 0x00000000031c7223 */ /* 0x000fce000000001c */
.L_x_29:
[----:B------:R-:W-:Y:S05]  /*0fe0*/  BSYNC.RECONVERGENT B1 ;  /* 0x0000000000017941 */ /* 0x000fea0003800200 */
.L_x_27:
[----:B------:R-:W0:Y:S02]  /*0ff0*/  LDC.64 R16, c[0x0][0x390] ;  /* 0x0000e400ff107b82 */ /* 0x000e240000000a00 */
[----:B0-----:R-:W-:-:S05]  /*1000*/  IMAD.WIDE.U32 R16, R7, 0x4, R16 ;  /* 0x0000000407107825 */ /* 0x001fca00078e0010 */
        /* <DEDUP_REMOVED lines=16> */
.L_x_31:
[----:B------:R-:W-:Y:S05]  /*1110*/  BSYNC.RECONVERGENT B4 ;  /* 0x0000000000047941 */ /* 0x000fea0003800200 */
.L_x_30:
        /* <DEDUP_REMOVED lines=20> */
.L_x_33:
[----:B------:R-:W-:Y:S01]  /*1260*/  FMUL.FTZ R28, R20, R21 ;  /* 0x00000015141c7220 */ /* 0x000fe20000410000 */
[----:B------:R-:W-:-:S03]  /*1270*/  FMUL.FTZ R0, R21, 0.5 ;  /* 0x3f00000015007820 */ /* 0x000fc60000410000 */
[----:B------:R-:W-:-:S04]  /*1280*/  FFMA R9, -R28, R28, R20 ;  /* 0x0000001c1c097223 */ /* 0x000fc80000000114 */
[----:B------:R-:W-:-:S07]  /*1290*/  FFMA R28, R9, R0, R28 ;  /* 0x00000000091c7223 */ /* 0x000fce000000001c */
.L_x_34:
[----:B------:R-:W-:Y:S05]  /*12a0*/  BSYNC.RECONVERGENT B1 ;  /* 0x0000000000017941 */ /* 0x000fea0003800200 */
.L_x_32:
        /* <DEDUP_REMOVED lines=16> */
.L_x_36:
[----:B------:R-:W-:Y:S05]  /*13b0*/  BSYNC.RECONVERGENT B4 ;  /* 0x0000000000047941 */ /* 0x000fea0003800200 */
.L_x_35:
[-C--:B------:R-:W-:Y:S01]  /*13c0*/  FFMA R6, R4, R0.reuse, R15 ;  /* 0x0000000004067223 */ /* 0x080fe2000000000f */
[-C--:B------:R-:W-:Y:S01]  /*13d0*/  FFMA R30, R3, R0.reuse, R30 ;  /* 0x00000000031e7223 */ /* 0x080fe2000000001e */
[----:B------:R-:W-:Y:S01]  /*13e0*/  FFMA R8, R2, R0, R5 ;  /* 0x0000000002087223 */ /* 0x000fe20000000005 */
[----:B------:R-:W-:-:S07]  /*13f0*/  IADD3 R7, PT, PT, R7, 0x2, RZ ;  /* 0x0000000207077810 */ /* 0x000fce0007ffe0ff */
.L_x_26:
[----:B------:R-:W-:Y:S05]  /*1400*/  BSYNC.RECONVERGENT B3 ;  /* 0x0000000000037941 */ /* 0x000fea0003800200 */
.L_x_25:
[----:B------:R-:W-:-:S04]  /*1410*/  LOP3.LUT R0, R18, 0x1, RZ, 0xc0, !PT ;  /* 0x0000000112007812 */ /* 0x000fc800078ec0ff */
[----:B------:R-:W-:-:S13]  /*1420*/  ISETP.NE.U32.AND P0, PT, R0, 0x1, PT ;  /* 0x000000010000780c */ /* 0x000fda0003f05070 */
[----:B------:R-:W-:Y:S05]  /*1430*/  @P0 BRA `(.L_x_1) ;  /* 0x0000000000bc0947 */ /* 0x000fea0003800000 */
        /* <DEDUP_REMOVED lines=20> */
.L_x_38:
[----:B------:R-:W-:Y:S01]  /*1580*/  FMUL.FTZ R28, R20, R9 ;  /* 0x00000009141c7220 */ /* 0x000fe20000410000 */
[----:B------:R-:W-:-:S03]  /*1590*/  FMUL.FTZ R0, R9, 0.5 ;  /* 0x3f00000009007820 */ /* 0x000fc60000410000 */
[----:B------:R-:W-:-:S04]  /*15a0*/  FFMA R5, -R28, R28, R20 ;  /* 0x0000001c1c057223 */ /* 0x000fc80000000114 */
[----:B------:R-:W-:-:S07]  /*15b0*/  FFMA R28, R5, R0, R28 ;  /* 0x00000000051c7223 */ /* 0x000fce000000001c */
.L_x_39:
[----:B------:R-:W-:Y:S05]  /*15c0*/  BSYNC.RECONVERGENT B1 ;  /* 0x0000000000017941 */ /* 0x000fea0003800200 */
.L_x_37:
[----:B------:R-:W0:Y:S02]  /*15d0*/  LDC.64 R4, c[0x0][0x390] ;  /* 0x0000e400ff047b82 */ /* 0x000e240000000a00 */
[----:B0-----:R-:W-:-:S06]  /*15e0*/  IMAD.WIDE.U32 R4, R7, 0x4, R4 ;  /* 0x0000000407047825 */ /* 0x001fcc00078e0004 */
        /* <DEDUP_REMOVED lines=16> */
.L_x_41:
[----:B------:R-:W-:Y:S05]  /*16f0*/  BSYNC.RECONVERGENT B3 ;  /* 0x0000000000037941 */ /* 0x000fea0003800200 */
.L_x_40:
[-C--:B------:R-:W-:Y:S01]  /*1700*/  FFMA R6, R13, R0.reuse, R6 ;  /* 0x000000000d067223 */ /* 0x080fe20000000006 */
[-C--:B------:R-:W-:Y:S01]  /*1710*/  FFMA R30, R3, R0.reuse, R30 ;  /* 0x00000000031e7223 */ /* 0x080fe2000000001e */
[----:B------:R-:W-:-:S07]  /*1720*/  FFMA R8, R11, R0, R8 ;  /* 0x000000000b087223 */ /* 0x000fce0000000008 */
.L_x_1:
[----:B0-----:R-:W-:Y:S05]  /*1730*/  BSYNC.RECONVERGENT B0 ;  /* 0x0000000000007941 */ /* 0x001fea0003800200 */
.L_x_0:
[----:B------:R-:W0:Y:S01]  /*1740*/  LDCU UR4, c[0x0][0x398] ;  /* 0x00007300ff0477ac */ /* 0x000e220008000800 */
[----:B------:R-:W1:Y:S01]  /*1750*/  LDC.64 R2, c[0x0][0x390] ;  /* 0x0000e400ff027b82 */ /* 0x000e620000000a00 */
[----:B------:R-:W-:Y:S01]  /*1760*/  BSSY.RECONVERGENT B0, `(.L_x_42) ;  /* 0x000003e000007945 */ /* 0x000fe20003800200 */
[----:B0-----:R-:W-:Y:S01]  /*1770*/  ISETP.GE.AND P0, PT, R18, UR4, PT ;  /* 0x0000000412007c0c */ /* 0x001fe2000bf06270 */
[----:B-1----:R-:W-:-:S12]  /*1780*/  IMAD.WIDE R2, R19, 0x4, R2 ;  /* 0x0000000413027825 */ /* 0x002fd800078e0202 */
[----:B------:R-:W-:Y:S05]  /*1790*/  @P0 BRA `(.L_x_43) ;  /* 0x0000000000e80947 */ /* 0x000fea0003800000 */
[----:B------:R-:W-:Y:S01]  /*17a0*/  ISETP.NE.AND P0, PT, R19, R18, PT ;  /* 0x000000121300720c */ /* 0x000fe20003f05270 */
[----:B------:R-:W-:-:S12]  /*17b0*/  BSSY.RECONVERGENT B3, `(.L_x_44) ;  /* 0x0000037000037945 */ /* 0x000fd80003800200 */
[----:B------:R-:W-:Y:S05]  /*17c0*/  @!P0 BRA `(.L_x_45) ;  /* 0x0000000000d48947 */ /* 0x000fea0003800000 */
[----:B-----5:R-:W0:Y:S01]  /*17d0*/  LDC.64 R12, c[0x0][0x380] ;  /* 0x0000e000ff0c7b82 */ /* 0x020e220000000a00 */
[----:B------:R-:W-:Y:S02]  /*17e0*/  LEA R11, R18, R18, 0x1 ;  /* 0x00000012120b7211 */ /* 0x000fe400078e08ff */
[----:B------:R-:W-:-:S03]  /*17f0*/  LEA R5, R19, R19, 0x1 ;  /* 0x0000001313057211 */ /* 0x000fc600078e08ff */
[----:B0-----:R-:W-:-:S04]  /*1800*/  IMAD.WIDE.U32 R10, R11, 0x4, R12 ;  /* 0x000000040b0a7825 */ /* 0x001fc800078e000c */
[----:B------:R-:W-:Y:S01]  /*1810*/  IMAD.WIDE R12, R5, 0x4, R12 ;  /* 0x00000004050c7825 */ /* 0x000fe200078e020c */
[----:B------:R-:W2:Y:S04]  /*1820*/  LDG.E R7, desc[UR8][R10.64+0x4] ;  /* 0x000004080a077981 */ /* 0x000ea8000c1e1900 */
[----:B------:R-:W2:Y:S04]  /*1830*/  LDG.E R4, desc[UR8][R12.64+0x4] ;  /* 0x000004080c047981 */ /* 0x000ea8000c1e1900 */
[----:B------:R-:W3:Y:S04]  /*1840*/  LDG.E R9, desc[UR8][R10.64] ;  /* 0x000000080a097981 */ /* 0x000ee8000c1e1900 */
[----:B------:R-:W3:Y:S04]  /*1850*/  LDG.E R0, desc[UR8][R12.64] ;  /* 0x000000080c007981 */ /* 0x000ee8000c1e1900 */
[----:B------:R-:W4:Y:S04]  /*1860*/  LDG.E R5, desc[UR8][R10.64+0x8] ;  /* 0x000008080a057981 */ /* 0x000f28000c1e1900 */
[----:B------:R-:W4:Y:S01]  /*1870*/  LDG.E R14, desc[UR8][R12.64+0x8] ;  /* 0x000008080c0e7981 */ /* 0x000f22000c1e1900 */
[----:B------:R-:W-:Y:S01]  /*1880*/  BSSY.RECONVERGENT B1, `(.L_x_46) ;  /* 0x0000012000017945 */ /* 0x000fe20003800200 */
[----:B--2---:R-:W-:Y:S01]  /*1890*/  FADD R7, R7, -R4 ;  /* 0x8000000407077221 */ /* 0x004fe20000000000 */
[----:B---3--:R-:W-:-:S03]  /*18a0*/  FADD R9, R9, -R0 ;  /* 0x8000000009097221 */ /* 0x008fc60000000000 */
[----:B------:R-:W-:-:S04]  /*18b0*/  FMUL R0, R7, R7 ;  /* 0x0000000707007220 */ /* 0x000fc80000400000 */
[----:B------:R-:W-:Y:S01]  /*18c0*/  FFMA R0, R9, R9, R0 ;  /* 0x0000000909007223 */ /* 0x000fe20000000000 */
[----:B----4-:R-:W-:-:S04]  /*18d0*/  FADD R5, R5, -R14 ;  /* 0x8000000e05057221 */ /* 0x010fc80000000000 */
        /* <DEDUP_REMOVED lines=8> */
.L_x_47:
[----:B------:R-:W-:Y:S01]  /*1960*/  FMUL.FTZ R28, R20, R15 ;  /* 0x0000000f141c7220 */ /* 0x000fe20000410000 */
[----:B------:R-:W-:-:S03]  /*1970*/  FMUL.FTZ R0, R15, 0.5 ;  /* 0x3f0000000f007820 */ /* 0x000fc60000410000 */
[----:B------:R-:W-:-:S04]  /*1980*/  FFMA R11, -R28, R28, R20 ;  /* 0x0000001c1c0b7223 */ /* 0x000fc80000000114 */
[----:B------:R-:W-:-:S07]  /*1990*/  FFMA R28, R11, R0, R28 ;  /* 0x000000000b1c7223 */ /* 0x000fce000000001c */
.L_x_48:
[----:B------:R-:W-:Y:S05]  /*19a0*/  BSYNC.RECONVERGENT B1 ;  /* 0x0000000000017941 */ /* 0x000fea0003800200 */
.L_x_46:
[----:B------:R-:W0:Y:S01]  /*19b0*/  LDC.64 R10, c[0x0][0x390] ;  /* 0x0000e400ff0a7b82 */ /* 0x000e220000000a00 */
[----:B------:R-:W2:Y:S01]  /*19c0*/  LDG.E R29, desc[UR8][R2.64] ;  /* 0x00000008021d7981 */ /* 0x000ea2000c1e1900 */
[----:B0-----:R-:W-:-:S06]  /*19d0*/  IMAD.WIDE.U32 R10, R18, 0x4, R10 ;  /* 0x00000004120a7825 */ /* 0x001fcc00078e000a */
[----:B------:R-:W2:Y:S01]  /*19e0*/  LDG.E R10, desc[UR8][R10.64] ;  /* 0x000000080a0a7981 */ /* 0x000ea2000c1e1900 */
[----:B------:R-:W-:-:S04]  /*19f0*/  FMUL R13, R28, R28 ;  /* 0x0000001c1c0d7220 */ /* 0x000fc80000400000 */
[----:B------:R-:W-:-:S04]  /*1a00*/  FMUL R28, R13, R28 ;  /* 0x0000001c0d1c7220 */ /* 0x000fc80000400000 */
[----:B------:R-:W0:Y:S01]  /*1a10*/  MUFU.RCP R0, R28 ;  /* 0x0000001c00007308 */ /* 0x000e220000001000 */
[----:B------:R-:W-:Y:S01]  /*1a20*/  BSSY.RECONVERGENT B4, `(.L_x_49) ;  /* 0x000000c000047945 */ /* 0x000fe20003800200 */
        /* <DEDUP_REMOVED lines=11> */
.L_x_50:
[----:B------:R-:W-:Y:S05]  /*1ae0*/  BSYNC.RECONVERGENT B4 ;  /* 0x0000000000047941 */ /* 0x000fea0003800200 */
.L_x_49:
[-C--:B------:R-:W-:Y:S01]  /*1af0*/  FFMA R6, R9, R0.reuse, R6 ;  /* 0x0000000009067223 */ /* 0x080fe20000000006 */
[-C--:B------:R-:W-:Y:S01]  /*1b00*/  FFMA R30, R7, R0.reuse, R30 ;  /* 0x00000000071e7223 */ /* 0x080fe2000000001e */
[----:B------:R-:W-:-:S07]  /*1b10*/  FFMA R8, R5, R0, R8 ;  /* 0x0000000005087223 */ /* 0x000fce0000000008 */
.L_x_45:
[----:B------:R-:W-:Y:S05]  /*1b20*/  BSYNC.RECONVERGENT B3 ;  /* 0x0000000000037941 */ /* 0x000fea0003800200 */
.L_x_44:
[----:B------:R-:W-:-:S07]  /*1b30*/  IADD3 R18, PT, PT, R18, 0x1, RZ ;  /* 0x0000000112127810 */ /* 0x000fce0007ffe0ff */
.L_x_43:
[----:B------:R-:W-:Y:S05]  /*1b40*/  BSYNC.RECONVERGENT B0 ;  /* 0x0000000000007941 */ /* 0x000fea0003800200 */
.L_x_42:
[----:B------:R-:W0:Y:S01]  /*1b50*/  LDCU UR4, c[0x0][0x398] ;  /* 0x00007300ff0477ac */ /* 0x000e220008000800 */
[----:B------:R-:W-:Y:S01]  /*1b60*/  BSSY.RECONVERGENT B0, `(.L_x_51) ;  /* 0x000016b000007945 */ /* 0x000fe20003800200 */
[----:B0-----:R-:W-:-:S13]  /*1b70*/  ISETP.GE.AND P0, PT, R18, UR4, PT ;  /* 0x0000000412007c0c */ /* 0x001fda000bf06270 */
[----:B------:R-:W-:Y:S05]  /*1b80*/  @!P0 BRA `(.L_x_52) ;  /* 0x0000000000088947 */ /* 0x000fea0003800000 */
[----:B------:R0:W5:Y:S01]  /*1b90*/  LDG.E R17, desc[UR8][R2.64] ;  /* 0x0000000802117981 */ /* 0x000162000c1e1900 */
[----:B------:R-:W-:Y:S05]  /*1ba0*/  BRA `(.L_x_53) ;  /* 0x0000001400987947 */ /* 0x000fea0003800000 */
.L_x_52:
[----:B------:R-:W0:Y:S01]  /*1bb0*/  LDC.64 R4, c[0x0][0x380] ;  /* 0x0000e000ff047b82 */ /* 0x000e220000000a00 */
[----:B------:R-:W-:Y:S01]  /*1bc0*/  LEA R7, R19, R19, 0x1 ;  /* 0x0000001313077211 */ /* 0x000fe200078e08ff */
[----:B------:R1:W5:Y:S04]  /*1bd0*/  LDG.E R17, desc[UR8][R2.64] ;  /* 0x0000000802117981 */ /* 0x000368000c1e1900 */
[----:B0-----:R-:W-:-:S05]  /*1be0*/  IMAD.WIDE R4, R7, 0x4, R4 ;  /* 0x0000000407047825 */ /* 0x001fca00078e0204 */
[----:B------:R1:W5:Y:S04]  /*1bf0*/  LDG.E R16, desc[UR8][R4.64] ;  /* 0x0000000804107981 */ /* 0x000368000c1e1900 */
[----:B------:R1:W5:Y:S04]  /*1c00*/  LDG.E R15, desc[UR8][R4.64+0x4] ;  /* 0x00000408040f7981 */ /* 0x000368000c1e1900 */
[----:B------:R1:W5:Y:S01]  /*1c10*/  LDG.E R14, desc[UR8][R4.64+0x8] ;  /* 0x00000808040e7981 */ /* 0x000362000c1e1900 */
[----:B------:R-:W-:-:S04]  /*1c20*/  IADD3 R0, PT, PT, R18, -UR4, RZ ;  /* 0x8000000412007c10 */ /* 0x000fc8000fffe0ff */
[----:B------:R-:W-:Y:S01]  /*1c30*/  ISETP.GT.U32.AND P0, PT, R0, -0x4, PT ;  /* 0xfffffffc0000780c */ /* 0x000fe20003f04070 */
[----:B------:R-:W-:Y:S01]  /*1c40*/  BSSY.RECONVERGENT B3, `(.L_x_54) ;  /* 0x00000c5000037945 */ /* 0x000fe20003800200 */
[----:B-----5:R-:W-:-:S04]  /*1c50*/  IADD3 R13, PT, PT, -R18, UR4, RZ ;  /* 0x00000004120d7c10 */ /* 0x020fc8000fffe1ff */
[----:B------:R-:W-:-:S07]  /*1c60*/  LOP3.LUT R12, R13, 0x3, RZ, 0xc0, !PT ;  /* 0x000000030d0c7812 */ /* 0x000fce00078ec0ff */
[----:B-1----:R-:W-:Y:S05]  /*1c70*/  @P0 BRA `(.L_x_55) ;  /* 0x0000000c00040947 */ /* 0x002fea0003800000 */
[----:B------:R-:W-:Y:S01]  /*1c80*/  HFMA2 R11, -RZ, RZ, 0, 1.78813934326171875e-07 ;  /* 0x00000003ff0b7431 */ /* 0x000fe200000001ff */
[----:B------:R-:W-:-:S04]  /*1c90*/  LOP3.LUT R10, R13, 0xfffffffc, RZ, 0xc0, !PT ;  /* 0xfffffffc0d0a7812 */ /* 0x000fc800078ec0ff */
[----:B------:R-:W-:Y:S01]  /*1ca0*/  IADD3 R10, PT, PT, -R10, RZ, RZ ;  /* 0x000000ff0a0a7210 */ /* 0x000fe20007ffe1ff */
[----:B------:R-:W-:-:S07]  /*1cb0*/  IMAD R11, R18, R11, 0x6 ;  /* 0x00000006120b7424 */ /* 0x000fce00078e020b */
.L_x_76:
[----:B------:R-:W0:Y:S01]  /*1cc0*/  LDC.64 R4, c[0x0][0x380] ;  /* 0x0000e000ff047b82 */ /* 0x000e220000000a00 */
[----:B------:R-:W-:-:S05]  /*1cd0*/  IADD3 R7, PT, PT, R11, -0x6, RZ ;  /* 0xfffffffa0b077810 */ /* 0x000fca0007ffe0ff */
[----:B0-----:R-:W-:-:S05]  /*1ce0*/  IMAD.WIDE.U32 R4, R7, 0x4, R4 ;  /* 0x0000000407047825 */ /* 0x001fca00078e0004 */
[----:B------:R-:W2:Y:S04]  /*1cf0*/  LDG.E R0, desc[UR8][R4.64+0x4] ;  /* 0x0000040804007981 */ /* 0x000ea8000c1e1900 */
[----:B------:R-:W3:Y:S04]  /*1d00*/  LDG.E R9, desc[UR8][R4.64] ;  /* 0x0000000804097981 */ /* 0x000ee8000c1e1900 */
[----:B------:R-:W4:Y:S01]  /*1d10*/  LDG.E R27, desc[UR8][R4.64+0x8] ;  /* 0x00000808041b7981 */ /* 0x000f22000c1e1900 */
[----:B------:R-:W-:Y:S01]  /*1d20*/  BSSY.RECONVERGENT B1, `(.L_x_56) ;  /* 0x0000012000017945 */ /* 0x000fe20003800200 */
        /* <DEDUP_REMOVED lines=13> */
.L_x_57:
[----:B------:R-:W-:Y:S01]  /*1e00*/  FMUL.FTZ R28, R20, R21 ;  /* 0x00000015141c7220 */ /* 0x000fe20000410000 */
[----:B------:R-:W-:-:S03]  /*1e10*/  FMUL.FTZ R0, R21, 0.5 ;  /* 0x3f00000015007820 */ /* 0x000fc60000410000 */
[----:B------:R-:W-:-:S04]  /*1e20*/  FFMA R5, -R28, R28, R20 ;  /* 0x0000001c1c057223 */ /* 0x000fc80000000114 */
[----:B------:R-:W-:-:S07]  /*1e30*/  FFMA R28, R5, R0, R28 ;  /* 0x00000000051c7223 */ /* 0x000fce000000001c */
.L_x_58:
[----:B------:R-:W-:Y:S05]  /*1e40*/  BSYNC.RECONVERGENT B1 ;  /* 0x0000000000017941 */ /* 0x000fea0003800200 */
.L_x_56:
[----:B------:R-:W0:Y:S02]  /*1e50*/  LDC.64 R4, c[0x0][0x390] ;  /* 0x0000e400ff047b82 */ /* 0x000e240000000a00 */
[----:B0-----:R-:W-:-:S05]  /*1e60*/  IMAD.WIDE.U32 R4, R18, 0x4, R4 ;  /* 0x0000000412047825 */ /* 0x001fca00078e0004 */
[----:B------:R-:W2:Y:S01]  /*1e70*/  LDG.E R0, desc[UR8][R4.64] ;  /* 0x0000000804007981 */ /* 0x000ea2000c1e1900 */
[-C--:B------:R-:W-:Y:S01]  /*1e80*/  FMUL R21, R28, R28.reuse ;  /* 0x0000001c1c157220 */ /* 0x080fe20000400000 */
[----:B------:R-:W-:Y:S03]  /*1e90*/  BSSY.RECONVERGENT B4, `(.L_x_59) ;  /* 0x000000e000047945 */ /* 0x000fe60003800200 */
[----:B------:R-:W-:-:S04]  /*1ea0*/  FMUL R28, R21, R28 ;  /* 0x0000001c151c7220 */ /* 0x000fc80000400000 */
[----:B------:R-:W0:Y:S02]  /*1eb0*/  MUFU.RCP R20, R28 ;  /* 0x0000001c00147308 */ /* 0x000e240000001000 */
[----:B0-----:R-:W-:Y:S01]  /*1ec0*/  FFMA R21, -R28, R20, 1 ;  /* 0x3f8000001c157423 */ /* 0x001fe20000000114 */
[----:B--2---:R-:W-:-:S03]  /*1ed0*/  FMUL R29, R17, R0 ;  /* 0x00000000111d7220 */ /* 0x004fc60000400000 */
[----:B------:R-:W-:Y:S02]  /*1ee0*/  FFMA R0, R20, R21, R20 ;  /* 0x0000001514007223 */ /* 0x000fe40000000014 */
[----:B------:R-:W0:Y:S02]  /*1ef0*/  FCHK P0, R29, R28 ;  /* 0x0000001c1d007302 */ /* 0x000e240000000000 */
[----:B------:R-:W-:-:S04]  /*1f00*/  FFMA R21, R29, R0, RZ ;  /* 0x000000001d157223 */ /* 0x000fc800000000ff */
[----:B------:R-:W-:-:S04]  /*1f10*/  FFMA R20, -R28, R21, R29 ;  /* 0x000000151c147223 */ /* 0x000fc8000000011d */
[----:B------:R-:W-:Y:S01]  /*1f20*/  FFMA R0, R0, R20, R21 ;  /* 0x0000001400007223 */ /* 0x000fe20000000015 */
[----:B0-----:R-:W-:Y:S06]  /*1f30*/  @!P0 BRA `(.L_x_60) ;  /* 0x00000000000c8947 */ /* 0x001fec0003800000 */
[----:B------:R-:W-:Y:S02]  /*1f40*/  MOV R0, R28 ;  /* 0x0000001c00007202 */ /* 0x000fe40000000f00 */
[----:B------:R-:W-:-:S07]  /*1f50*/  MOV R20, 0x1f70 ;  /* 0x00001f7000147802 */ /* 0x000fce0000000f00 */
[----:B------:R-:W-:Y:S05]  /*1f60*/  CALL.REL.NOINC `($__internal_1_$__cuda_sm3x_div_rn_noftz_f32_slowpath) ;  /* 0x00000018002c7944 */ /* 0x000fea0003c00000 */
.L_x_60:
[----:B------:R-:W-:Y:S05]  /*1f70*/  BSYNC.RECONVERGENT B4 ;  /* 0x0000000000047941 */ /* 0x000fea0003800200 */
.L_x_59:
[----:B------:R-:W0:Y:S01]  /*1f80*/  LDC.64 R20, c[0x0][0x380] ;  /* 0x0000e000ff147b82 */ /* 0x000e220000000a00 */
[----:B------:R-:W-:-:S05]  /*1f90*/  IADD3 R23, PT, PT, R11, -0x3, RZ ;  /* 0xfffffffd0b177810 */ /* 0x000fca0007ffe0ff */
[----:B0-----:R-:W-:-:S05]  /*1fa0*/  IMAD.WIDE.U32 R20, R23, 0x4, R20 ;  /* 0x0000000417147825 */ /* 0x001fca00078e0014 */
        /* <DEDUP_REMOVED lines=21> */
.L_x_62:
[----:B------:R-:W-:Y:S01]  /*2100*/  FMUL.FTZ R28, R23, R24 ;  /* 0x00000018171c7220 */ /* 0x000fe20000410000 */
[----:B------:R-:W-:-:S03]  /*2110*/  FMUL.FTZ R0, R24, 0.5 ;  /* 0x3f00000018007820 */ /* 0x000fc60000410000 */
[----:B------:R-:W-:-:S04]  /*2120*/  FFMA R7, -R28, R28, R23 ;  /* 0x0000001c1c077223 */ /* 0x000fc80000000117 */
[----:B------:R-:W-:-:S07]  /*2130*/  FFMA R28, R7, R0, R28 ;  /* 0x00000000071c7223 */ /* 0x000fce000000001c */
.L_x_63:
[----:B------:R-:W-:Y:S05]  /*2140*/  BSYNC.RECONVERGENT B1 ;  /* 0x0000000000017941 */ /* 0x000fea0003800200 */
.L_x_61:
        /* <DEDUP_REMOVED lines=16> */
.L_x_65:
[----:B------:R-:W-:Y:S05]  /*2250*/  BSYNC.RECONVERGENT B4 ;  /* 0x0000000000047941 */ /* 0x000fea0003800200 */
.L_x_64:
[----:B------:R-:W0:Y:S02]  /*2260*/  LDC.64 R8, c[0x0][0x380] ;  /* 0x0000e000ff087b82 */ /* 0x000e240000000a00 */
        /* <DEDUP_REMOVED lines=8> */
[----:B------:R-:W-:Y:S01]  /*22f0*/  IADD3 R26, PT, PT, R11, 0x3, RZ ;  /* 0x000000030b1a7810 */ /* 0x000fe20007ffe0ff */
        /* <DEDUP_REMOVED lines=14> */
.L_x_67:
[----:B------:R-:W-:Y:S01]  /*23e0*/  FMUL.FTZ R28, R23, R24 ;  /* 0x00000018171c7220 */ /* 0x000fe20000410000 */
[----:B------:R-:W-:-:S03]  /*23f0*/  FMUL.FTZ R0, R24, 0.5 ;  /* 0x3f00000018007820 */ /* 0x000fc60000410000 */
[----:B------:R-:W-:-:S04]  /*2400*/  FFMA R21, -R28, R28, R23 ;  /* 0x0000001c1c157223 */ /* 0x000fc80000000117 */
[----:B------:R-:W-:-:S07]  /*2410*/  FFMA R28, R21, R0, R28 ;  /* 0x00000000151c7223 */ /* 0x000fce000000001c */
.L_x_68:
[----:B------:R-:W-:Y:S05]  /*2420*/  BSYNC.RECONVERGENT B1 ;  /* 0x0000000000017941 */ /* 0x000fea0003800200 */
.L_x_66:
        /* <DEDUP_REMOVED lines=16> */
.L_x_70:
[----:B------:R-:W-:Y:S05]  /*2530*/  BSYNC.RECONVERGENT B4 ;  /* 0x0000000000047941 */ /* 0x000fea0003800200 */
.L_x_69:
        /* <DEDUP_REMOVED lines=23> */
.L_x_72:
[----:B------:R-:W-:Y:S01]  /*26b0*/  FMUL.FTZ R28, R23, R24 ;  /* 0x00000018171c7220 */ /* 0x000fe20000410000 */
[----:B------:R-:W-:-:S03]  /*26c0*/  FMUL.FTZ R0, R24, 0.5 ;  /* 0x3f00000018007820 */ /* 0x000fc60000410000 */
[----:B------:R-:W-:-:S04]  /*26d0*/  FFMA R9, -R28, R28, R23 ;  /* 0x0000001c1c097223 */ /* 0x000fc80000000117 */
[----:B------:R-:W-:-:S07]  /*26e0*/  FFMA R28, R9, R0, R28 ;  /* 0x00000000091c7223 */ /* 0x000fce000000001c */
.L_x_73:
[----:B------:R-:W-:Y:S05]  /*26f0*/  BSYNC.RECONVERGENT B1 ;  /* 0x0000000000017941 */ /* 0x000fea0003800200 */
.L_x_71:
        /* <DEDUP_REMOVED lines=16> */
.L_x_75:
[----:B------:R-:W-:Y:S05]  /*2800*/  BSYNC.RECONVERGENT B4 ;  /* 0x0000000000047941 */ /* 0x000fea0003800200 */
.L_x_74:
[----:B------:R-:W-:Y:S01]  /*2810*/  IADD3 R10, PT, PT, R10, 0x4, RZ ;  /* 0x000000040a0a7810 */ /* 0x000fe20007ffe0ff */
[-C--:B------:R-:W-:Y:S01]  /*2820*/  FFMA R6, R27, R0.reuse, R6 ;  /* 0x000000001b067223 */ /* 0x080fe20000000006 */
[-C--:B------:R-:W-:Y:S01]  /*2830*/  FFMA R30, R30, R0.reuse, R25 ;  /* 0x000000001e1e7223 */ /* 0x080fe20000000019 */
[----:B------:R-:W-:Y:S01]  /*2840*/  FFMA R8, R26, R0, R7 ;  /* 0x000000001a087223 */ /* 0x000fe20000000007 */
[----:B------:R-:W-:Y:S02]  /*2850*/  ISETP.NE.AND P0, PT, R10, RZ, PT ;  /* 0x000000ff0a00720c */ /* 0x000fe40003f05270 */
[----:B------:R-:W-:Y:S02]  /*2860*/  IADD3 R18, PT, PT, R18, 0x4, RZ ;  /* 0x0000000412127810 */ /* 0x000fe40007ffe0ff */
[----:B------:R-:W-:-:S09]  /*2870*/  IADD3 R11, PT, PT, R11, 0xc, RZ ;  /* 0x0000000c0b0b7810 */ /* 0x000fd20007ffe0ff */
[----:B------:R-:W-:Y:S05]  /*2880*/  @P0 BRA `(.L_x_76) ;  /* 0xfffffff4000c0947 */ /* 0x000fea000383ffff */
.L_x_55:
[----:B------:R-:W-:Y:S05]  /*2890*/  BSYNC.RECONVERGENT B3 ;  /* 0x0000000000037941 */ /* 0x000fea0003800200 */
.L_x_54:
        /* <DEDUP_REMOVED lines=26> */
.L_x_80:
[----:B------:R-:W-:Y:S01]  /*2a40*/  FMUL.FTZ R28, R5, R10 ;  /* 0x0000000a051c7220 */ /* 0x000fe20000410000 */
[----:B------:R-:W-:-:S03]  /*2a50*/  FMUL.FTZ R0, R10, 0.5 ;  /* 0x3f0000000a007820 */ /* 0x000fc60000410000 */
[----:B------:R-:W-:-:S04]  /*2a60*/  FFMA R5, -R28, R28, R5 ;  /* 0x0000001c1c057223 */ /* 0x000fc80000000105 */
[----:B------:R-:W-:-:S07]  /*2a70*/  FFMA R28, R5, R0, R28 ;  /* 0x00000000051c7223 */ /* 0x000fce000000001c */
.L_x_81:
[----:B------:R-:W-:Y:S05]  /*2a80*/  BSYNC.RECONVERGENT B1 ;  /* 0x0000000000017941 */ /* 0x000fea0003800200 */
.L_x_79:
        /* <DEDUP_REMOVED lines=18> */
.L_x_83:
[----:B------:R-:W-:Y:S05]  /*2bb0*/  BSYNC.RECONVERGENT B4 ;  /* 0x0000000000047941 */ /* 0x000fea0003800200 */
.L_x_82:
[----:B------:R-:W0:Y:S01]  /*2bc0*/  LDC.64 R20, c[0x0][0x380] ;  /* 0x0000e000ff147b82 */ /* 0x000e220000000a00 */
[----:B------:R-:W-:-:S05]  /*2bd0*/  IADD3 R5, PT, PT, R4, 0x3, RZ ;  /* 0x0000000304057810 */ /* 0x000fca0007ffe0ff */
        /* <DEDUP_REMOVED lines=22> */
.L_x_85:
[----:B------:R-:W-:Y:S01]  /*2d40*/  FMUL.FTZ R28, R23, R12 ;  /* 0x0000000c171c7220 */ /* 0x000fe20000410000 */
[----:B------:R-:W-:-:S03]  /*2d50*/  FMUL.FTZ R0, R12, 0.5 ;  /* 0x3f0000000c007820 */ /* 0x000fc60000410000 */
[----:B------:R-:W-:-:S04]  /*2d60*/  FFMA R11, -R28, R28, R23 ;  /* 0x0000001c1c0b7223 */ /* 0x000fc80000000117 */
[----:B------:R-:W-:-:S07]  /*2d70*/  FFMA R28, R11, R0, R28 ;  /* 0x000000000b1c7223 */ /* 0x000fce000000001c */
.L_x_86:
[----:B------:R-:W-:Y:S05]  /*2d80*/  BSYNC.RECONVERGENT B1 ;  /* 0x0000000000017941 */ /* 0x000fea0003800200 */
.L_x_84:
        /* <DEDUP_REMOVED lines=16> */
.L_x_88:
[----:B------:R-:W-:Y:S05]  /*2e90*/  BSYNC.RECONVERGENT B4 ;  /* 0x0000000000047941 */ /* 0x000fea0003800200 */
.L_x_87:
[-C--:B------:R-:W-:Y:S01]  /*2ea0*/  FFMA R6, R7, R0.reuse, R6 ;  /* 0x0000000007067223 */ /* 0x080fe20000000006 */
[-C--:B------:R-:W-:Y:S01]  /*2eb0*/  FFMA R30, R5, R0.reuse, R30 ;  /* 0x00000000051e7223 */ /* 0x080fe2000000001e */
[----:B------:R-:W-:Y:S01]  /*2ec0*/  FFMA R8, R4, R0, R9 ;  /* 0x0000000004087223 */ /* 0x000fe20000000009 */
[----:B------:R-:W-:-:S07]  /*2ed0*/  IADD3 R18, PT, PT, R18, 0x2, RZ ;  /* 0x0000000212127810 */ /* 0x000fce0007ffe0ff */
.L_x_78:
[----:B------:R-:W-:Y:S05]  /*2ee0*/  BSYNC.RECONVERGENT B3 ;  /* 0x0000000000037941 */ /* 0x000fea0003800200 */
.L_x_77:
        /* <DEDUP_REMOVED lines=23> */
.L_x_90:
[----:B------:R-:W-:Y:S01]  /*3060*/  FMUL.FTZ R28, R20, R9 ;  /* 0x00000009141c7220 */ /* 0x000fe20000410000 */
[----:B------:R-:W-:-:S03]  /*3070*/  FMUL.FTZ R0, R9, 0.5 ;  /* 0x3f00000009007820 */ /* 0x000fc60000410000 */
[----:B------:R-:W-:-:S04]  /*3080*/  FFMA R9, -R28, R28, R20 ;  /* 0x0000001c1c097223 */ /* 0x000fc80000000114 */
[----:B------:R-:W-:-:S07]  /*3090*/  FFMA R28, R9, R0, R28 ;  /* 0x00000000091c7223 */ /* 0x000fce000000001c */
.L_x_91:
[----:B------:R-:W-:Y:S05]  /*30a0*/  BSYNC.RECONVERGENT B1 ;  /* 0x0000000000017941 */ /* 0x000fea0003800200 */
.L_x_89:
        /* <DEDUP_REMOVED lines=18> */
.L_x_93:
[----:B------:R-:W-:Y:S05]  /*31d0*/  BSYNC.RECONVERGENT B3 ;  /* 0x0000000000037941 */ /* 0x000fea0003800200 */
.L_x_92:
[-C--:B------:R-:W-:Y:S01]  /*31e0*/  FFMA R6, R5, R0.reuse, R6 ;  /* 0x0000000005067223 */ /* 0x080fe20000000006 */
[-C--:B------:R-:W-:Y:S01]  /*31f0*/  FFMA R30, R15, R0.reuse, R30 ;  /* 0x000000000f1e7223 */ /* 0x080fe2000000001e */
[----:B------:R-:W-:-:S07]  /*3200*/  FFMA R8, R7, R0, R8 ;  /* 0x0000000007087223 */ /* 0x000fce0000000008 */
.L_x_53:
[----:B------:R-:W-:Y:S05]  /*3210*/  BSYNC.RECONVERGENT B0 ;  /* 0x0000000000007941 */ /* 0x000fea0003800200 */
.L_x_51:
[----:B------:R-:W1:Y:S01]  /*3220*/  LDCU UR4, c[0x0][0x39c] ;  /* 0x00007380ff0477ac */ /* 0x000e620008000800 */
[----:B-----5:R-:W2:Y:S01]  /*3230*/  MUFU.RCP R0, R17 ;  /* 0x0000001100007308 */ /* 0x020ea20000001000 */
[----:B------:R-:W-:Y:S01]  /*3240*/  BSSY.RECONVERGENT B0, `(.L_x_94) ;  /* 0x000000c000007945 */ /* 0x000fe20003800200 */
[----:B-1----:R-:W-:Y:S01]  /*3250*/  FMUL R29, R6, UR4 ;  /* 0x00000004061d7c20 */ /* 0x002fe20008400000 */
[----:B--2---:R-:W-:-:S05]  /*3260*/  FFMA R5, R0, -R17, 1 ;  /* 0x3f80000000057423 */ /* 0x004fca0000000811 */
[----:B------:R-:W1:Y:S01]  /*3270*/  FCHK P0, R29, R17 ;  /* 0x000000111d007302 */ /* 0x000e620000000000 */
[----:B------:R-:W-:-:S04]  /*3280*/  FFMA R0, R0, R5, R0 ;  /* 0x0000000500007223 */ /* 0x000fc80000000000 */
[----:B------:R-:W-:-:S04]  /*3290*/  FFMA R4, R29, R0, RZ ;  /* 0x000000001d047223 */ /* 0x000fc800000000ff */
[----:B------:R-:W-:-:S04]  /*32a0*/  FFMA R5, R4, -R17, R29 ;  /* 0x8000001104057223 */ /* 0x000fc8000000001d */
[----:B------:R-:W-:Y:S01]  /*32b0*/  FFMA R0, R0, R5, R4 ;  /* 0x0000000500007223 */ /* 0x000fe20000000004 */
[----:B-1----:R-:W-:Y:S06]  /*32c0*/  @!P0 BRA `(.L_x_95) ;  /* 0x00000000000c8947 */ /* 0x002fec0003800000 */
[----:B------:R-:W-:Y:S02]  /*32d0*/  MOV R0, R17 ;  /* 0x0000001100007202 */ /* 0x000fe40000000f00 */
[----:B------:R-:W-:-:S07]  /*32e0*/  MOV R20, 0x3300 ;  /* 0x0000330000147802 */ /* 0x000fce0000000f00 */
[----:B0-----:R-:W-:Y:S05]  /*32f0*/  CALL.REL.NOINC `($__internal_1_$__cuda_sm3x_div_rn_noftz_f32_slowpath) ;  /* 0x0000000400487944 */ /* 0x001fea0003c00000 */
.L_x_95:
[----:B------:R-:W-:Y:S05]  /*3300*/  BSYNC.RECONVERGENT B0 ;  /* 0x0000000000007941 */ /* 0x000fea0003800200 */
.L_x_94:
[----:B------:R-:W1:Y:S01]  /*3310*/  LDC.64 R6, c[0x0][0x388] ;  /* 0x0000e200ff067b82 */ /* 0x000e620000000a00 */
[----:B------:R-:W-:Y:S01]  /*3320*/  LEA R19, R19, R19, 0x1 ;  /* 0x0000001313137211 */ /* 0x000fe200078e08ff */
[----:B------:R-:W2:Y:S04]  /*3330*/  LDCU UR4, c[0x0][0x39c] ;  /* 0x00007380ff0477ac */ /* 0x000ea80008000800 */
[----:B-1----:R-:W-:-:S05]  /*3340*/  IMAD.WIDE R6, R19, 0x4, R6 ;  /* 0x0000000413067825 */ /* 0x002fca00078e0206 */
[----:B------:R-:W3:Y:S02]  /*3350*/  LDG.E R5, desc[UR8][R6.64] ;  /* 0x0000000806057981 */ /* 0x000ee4000c1e1900 */
[----:B---3--:R-:W-:-:S05]  /*3360*/  FADD R4, R5, R0 ;  /* 0x0000000005047221 */ /* 0x008fca0000000000 */
[----:B------:R1:W-:Y:S04]  /*3370*/  STG.E desc[UR8][R6.64], R4 ;  /* 0x0000000406007986 */ /* 0x0003e8000c101908 */
[----:B------:R-:W3:Y:S01]  /*3380*/  LDG.E R0, desc[UR8][R2.64] ;  /* 0x0000000802007981 */ /* 0x000ee2000c1e1900 */
[----:B--2---:R-:W-:Y:S01]  /*3390*/  FMUL R29, R30, UR4 ;  /* 0x000000041e1d7c20 */ /* 0x004fe20008400000 */
[----:B------:R-:W-:Y:S01]  /*33a0*/  BSSY.RECONVERGENT B0, `(.L_x_96) ;  /* 0x000000c000007945 */ /* 0x000fe20003800200 */
[----:B---3--:R-:W2:Y:S08]  /*33b0*/  MUFU.RCP R5, R0 ;  /* 0x0000000000057308 */ /* 0x008eb00000001000 */
[----:B------:R-:W3:Y:S01]  /*33c0*/  FCHK P0, R29, R0 ;  /* 0x000000001d007302 */ /* 0x000ee20000000000 */
[----:B--2---:R-:W-:-:S04]  /*33d0*/  FFMA R10, -R0, R5, 1 ;  /* 0x3f800000000a7423 */ /* 0x004fc80000000105 */
[----:B------:R-:W-:-:S04]  /*33e0*/  FFMA R10, R5, R10, R5 ;  /* 0x0000000a050a7223 */ /* 0x000fc80000000005 */
[----:B------:R-:W-:-:S04]  /*33f0*/  FFMA R5, R29, R10, RZ ;  /* 0x0000000a1d057223 */ /* 0x000fc800000000ff */
[----:B------:R-:W-:-:S04]  /*3400*/  FFMA R9, -R0, R5, R29 ;  /* 0x0000000500097223 */ /* 0x000fc8000000011d */
[----:B------:R-:W-:Y:S01]  /*3410*/  FFMA R5, R10, R9, R5 ;  /* 0x000000090a057223 */ /* 0x000fe20000000005 */
[----:B-1-3--:R-:W-:Y:S06]  /*3420*/  @!P0 BRA `(.L_x_97) ;  /* 0x00000000000c8947 */ /* 0x00afec0003800000 */
[----:B------:R-:W-:-:S07]  /*3430*/  MOV R20, 0x3450 ;  /* 0x0000345000147802 */ /* 0x000fce0000000f00 */
[----:B0-----:R-:W-:Y:S05]  /*3440*/  CALL.REL.NOINC `($__internal_1_$__cuda_sm3x_div_rn_noftz_f32_slowpath) ;  /* 0x0000000000f47944 */ /* 0x001fea0003c00000 */
[----:B------:R-:W-:-:S07]  /*3450*/  MOV R5, R0 ;  /* 0x0000000000057202 */ /* 0x000fce0000000f00 */
.L_x_97:
[----:B------:R-:W-:Y:S05]  /*3460*/  BSYNC.RECONVERGENT B0 ;  /* 0x0000000000007941 */ /* 0x000fea0003800200 */
.L_x_96:
[----:B------:R-:W2:Y:S01]  /*3470*/  LDG.E R0, desc[UR8][R6.64+0x4] ;  /* 0x0000040806007981 */ /* 0x000ea2000c1e1900 */
[----:B------:R-:W1:Y:S01]  /*3480*/  LDCU UR4, c[0x0][0x39c] ;  /* 0x00007380ff0477ac */ /* 0x000e620008000800 */
[----:B--2---:R-:W-:-:S05]  /*3490*/  FADD R5, R0, R5 ;  /* 0x0000000500057221 */ /* 0x004fca0000000000 */
[----:B------:R2:W-:Y:S04]  /*34a0*/  STG.E desc[UR8][R6.64+0x4], R5 ;  /* 0x0000040506007986 */ /* 0x0005e8000c101908 */
[----:B------:R-:W3:Y:S01]  /*34b0*/  LDG.E R0, desc[UR8][R2.64] ;  /* 0x0000000802007981 */ /* 0x000ee2000c1e1900 */
[----:B-1----:R-:W-:Y:S01]  /*34c0*/  FMUL R29, R8, UR4 ;  /* 0x00000004081d7c20 */ /* 0x002fe20008400000 */
[----:B------:R-:W-:Y:S01]  /*34d0*/  BSSY.RECONVERGENT B0, `(.L_x_98) ;  /* 0x000000c000007945 */ /* 0x000fe20003800200 */
[----:B---3--:R-:W1:Y:S08]  /*34e0*/  MUFU.RCP R9, R0 ;  /* 0x0000000000097308 */ /* 0x008e700000001000 */
[----:B------:R-:W3:Y:S01]  /*34f0*/  FCHK P0, R29, R0 ;  /* 0x000000001d007302 */ /* 0x000ee20000000000 */
[----:B-1----:R-:W-:-:S04]  /*3500*/  FFMA R10, -R0, R9, 1 ;  /* 0x3f800000000a7423 */ /* 0x002fc80000000109 */
[----:B------:R-:W-:-:S04]  /*3510*/  FFMA R10, R9, R10, R9 ;  /* 0x0000000a090a7223 */ /* 0x000fc80000000009 */
[----:B------:R-:W-:-:S04]  /*3520*/  FFMA R9, R29, R10, RZ ;  /* 0x0000000a1d097223 */ /* 0x000fc800000000ff */
[----:B------:R-:W-:-:S04]  /*3530*/  FFMA R8, -R0, R9, R29 ;  /* 0x0000000900087223 */ /* 0x000fc8000000011d */
[----:B------:R-:W-:Y:S01]  /*3540*/  FFMA R8, R10, R8, R9 ;  /* 0x000000080a087223 */ /* 0x000fe20000000009 */
[----:B--23--:R-:W-:Y:S06]  /*3550*/  @!P0 BRA `(.L_x_99) ;  /* 0x00000000000c8947 */ /* 0x00cfec0003800000 */
[----:B------:R-:W-:-:S07]  /*3560*/  MOV R20, 0x3580 ;  /* 0x0000358000147802 */ /* 0x000fce0000000f00 */
[----:B0-----:R-:W-:Y:S05]  /*3570*/  CALL.REL.NOINC `($__internal_1_$__cuda_sm3x_div_rn_noftz_f32_slowpath) ;  /* 0x0000000000a87944 */ /* 0x001fea0003c00000 */
[----:B------:R-:W-:-:S07]  /*3580*/  MOV R8, R0 ;  /* 0x0000000000087202 */ /* 0x000fce0000000f00 */
.L_x_99:
[----:B------:R-:W-:Y:S05]  /*3590*/  BSYNC.RECONVERGENT B0 ;  /* 0x0000000000007941 */ /* 0x000fea0003800200 */
.L_x_98:
[----:B------:R-:W2:Y:S01]  /*35a0*/  LDG.E R5, desc[UR8][R6.64+0x8] ;  /* 0x0000080806057981 */ /* 0x000ea2000c1e1900 */
[----:B0-----:R-:W0:Y:S01]  /*35b0*/  LDC.64 R2, c[0x0][0x380] ;  /* 0x0000e000ff027b82 */ /* 0x001e220000000a00 */
[----:B------:R-:W1:Y:S01]  /*35c0*/  LDCU UR4, c[0x0][0x39c] ;  /* 0x00007380ff0477ac */ /* 0x000e620008000800 */
[----:B0-----:R-:W-:-:S04]  /*35d0*/  IMAD.WIDE R2, R19, 0x4, R2 ;  /* 0x0000000413027825 */ /* 0x001fc800078e0202 */
[----:B--2---:R-:W-:-:S05]  /*35e0*/  FADD R5, R5, R8 ;  /* 0x0000000805057221 */ /* 0x004fca0000000000 */
[----:B------:R-:W-:Y:S04]  /*35f0*/  STG.E desc[UR8][R6.64+0x8], R5 ;  /* 0x0000080506007986 */ /* 0x000fe8000c101908 */
[----:B------:R-:W1:Y:S04]  /*3600*/  LDG.E R9, desc[UR8][R2.64] ;  /* 0x0000000802097981 */ /* 0x000e68000c1e1900 */
[----:B------:R-:W2:Y:S04]  /*3610*/  LDG.E R11, desc[UR8][R2.64+0x4] ;  /* 0x00000408020b7981 */ /* 0x000ea8000c1e1900 */
[----:B------:R-:W3:Y:S01]  /*3620*/  LDG.E R13, desc[UR8][R2.64+0x8] ;  /* 0x00000808020d7981 */ /* 0x000ee2000c1e1900 */
[----:B-1----:R-:W-:-:S05]  /*3630*/  FFMA R9, R4, UR4, R9 ;  /* 0x0000000404097c23 */ /* 0x002fca0008000009 */
[----:B------:R-:W-:Y:S04]  /*3640*/  STG.E desc[UR8][R2.64], R9 ;  /* 0x0000000902007986 */ /* 0x000fe8000c101908 */
[----:B------:R-:W2:Y:S02]  /*3650*/  LDG.E R0, desc[UR8][R6.64+0x4] ;  /* 0x0000040806007981 */ /* 0x000ea4000c1e1900 */
[----:B--2---:R-:W-:-:S05]  /*3660*/  FFMA R11, R0, UR4, R11 ;  /* 0x00000004000b7c23 */ /* 0x004fca000800000b */
[----:B------:R-:W-:Y:S04]  /*3670*/  STG.E desc[UR8][R2.64+0x4], R11 ;  /* 0x0000040b02007986 */ /* 0x000fe8000c101908 */
[----:B------:R-:W3:Y:S02]  /*3680*/  LDG.E R0, desc[UR8][R6.64+0x8] ;  /* 0x0000080806007981 */ /* 0x000ee4000c1e1900 */
[----:B---3--:R-:W-:-:S05]  /*3690*/  FFMA R13, R0, UR4, R13 ;  /* 0x00000004000d7c23 */ /* 0x008fca000800000d */
[----:B------:R-:W-:Y:S01]  /*36a0*/  STG.E desc[UR8][R2.64+0x8], R13 ;  /* 0x0000080d02007986 */ /* 0x000fe2000c101908 */
[----:B------:R-:W-:Y:S05]  /*36b0*/  EXIT ;  /* 0x000000000000794d */ /* 0x000fea0003800000 */
        .weak           $__internal_0_$__cuda_sm20_sqrt_rn_f32_slowpath
        .type           $__internal_0_$__cuda_sm20_sqrt_rn_f32_slowpath,@function
        .size           $__internal_0_$__cuda_sm20_sqrt_rn_f32_slowpath,($__internal_1_$__cuda_sm3x_div_rn_noftz_f32_slowpath - $__internal_0_$__cuda_sm20_sqrt_rn_f32_slowpath)
$__internal_0_$__cuda_sm20_sqrt_rn_f32_slowpath:
[----:B------:R-:W-:-:S13]  /*36c0*/  LOP3.LUT P0, RZ, R20, 0x7fffffff, RZ, 0xc0, !PT ;  /* 0x7fffffff14ff7812 */ /* 0x000fda000780c0ff */
[----:B------:R-:W-:Y:S01]  /*36d0*/  @!P0 MOV R28, R20 ;  /* 0x00000014001c8202 */ /* 0x000fe20000000f00 */
[----:B------:R-:W-:Y:S06]  /*36e0*/  @!P0 BRA `(.L_x_100) ;  /* 0x0000000000408947 */ /* 0x000fec0003800000 */
[----:B------:R-:W-:-:S13]  /*36f0*/  FSETP.GEU.FTZ.AND P0, PT, R20, RZ, PT ;  /* 0x000000ff1400720b */ /* 0x000fda0003f1e000 */
[----:B------:R-:W-:Y:S01]  /*3700*/  @!P0 MOV R28, 0x7fffffff ;  /* 0x7fffffff001c8802 */ /* 0x000fe20000000f00 */
[----:B------:R-:W-:Y:S06]  /*3710*/  @!P0 BRA `(.L_x_100) ;  /* 0x0000000000348947 */ /* 0x000fec0003800000 */
[----:B------:R-:W-:-:S13]  /*3720*/  FSETP.GTU.FTZ.AND P0, PT, |R20|, +INF , PT ;  /* 0x7f8000001400780b */ /* 0x000fda0003f1c200 */
[----:B------:R-:W-:Y:S01]  /*3730*/  @P0 FADD.FTZ R28, R20, 1 ;  /* 0x3f800000141c0421 */ /* 0x000fe20000010000 */
[----:B------:R-:W-:Y:S06]  /*3740*/  @P0 BRA `(.L_x_100) ;  /* 0x0000000000280947 */ /* 0x000fec0003800000 */
[----:B------:R-:W-:-:S13]  /*3750*/  FSETP.NEU.FTZ.AND P0, PT, |R20|, +INF , PT ;  /* 0x7f8000001400780b */ /* 0x000fda0003f1d200 */
[----:B------:R-:W-:Y:S01]  /*3760*/  @P0 FFMA R24, R20, 1.84467440737095516160e+19, RZ ;  /* 0x5f80000014180823 */ /* 0x000fe200000000ff */
[----:B------:R-:W-:-:S03]  /*3770*/  @!P0 MOV R28, R20 ;  /* 0x00000014001c8202 */ /* 0x000fc60000000f00 */
[----:B------:R-:W0:Y:S02]  /*3780*/  @P0 MUFU.RSQ R21, R24 ;  /* 0x0000001800150308 */ /* 0x000e240000001400 */
[----:B0-----:R-:W-:Y:S01]  /*3790*/  @P0 FMUL.FTZ R23, R24, R21 ;  /* 0x0000001518170220 */ /* 0x001fe20000410000 */
[----:B------:R-:W-:-:S03]  /*37a0*/  @P0 FMUL.FTZ R21, R21, 0.5 ;  /* 0x3f00000015150820 */ /* 0x000fc60000410000 */
[----:B------:R-:W-:-:S04]  /*37b0*/  @P0 FADD.FTZ R22, -R23, -RZ ;  /* 0x800000ff17160221 */ /* 0x000fc80000010100 */
[----:B------:R-:W-:-:S04]  /*37c0*/  @P0 FFMA R22, R23, R22, R24 ;  /* 0x0000001617160223 */ /* 0x000fc80000000018 */
[----:B------:R-:W-:-:S04]  /*37d0*/  @P0 FFMA R21, R22, R21, R23 ;  /* 0x0000001516150223 */ /* 0x000fc80000000017 */
[----:B------:R-:W-:-:S07]  /*37e0*/  @P0 FMUL.FTZ R28, R21, 2.3283064365386962891e-10 ;  /* 0x2f800000151c0820 */ /* 0x000fce0000410000 */
.L_x_100:
[----:B------:R-:W-:Y:S01]  /*37f0*/  HFMA2 R21, -RZ, RZ, 0, 0 ;  /* 0x00000000ff157431 */ /* 0x000fe200000001ff */
[----:B------:R-:W-:-:S04]  /*3800*/  MOV R20, R0 ;  /* 0x0000000000147202 */ /* 0x000fc80000000f00 */
[----:B------:R-:W-:Y:S05]  /*3810*/  RET.REL.NODEC R20 `(_Z12nbody_kernelPfS_S_if) ;  /* 0xffffffc414f87950 */ /* 0x000fea0003c3ffff */
        .weak           $__internal_1_$__cuda_sm3x_div_rn_noftz_f32_slowpath
        .type           $__internal_1_$__cuda_sm3x_div_rn_noftz_f32_slowpath,@function
        .size           $__internal_1_$__cuda_sm3x_div_rn_noftz_f32_slowpath,(.L_x_114 - $__internal_1_$__cuda_sm3x_div_rn_noftz_f32_slowpath)
$__internal_1_$__cuda_sm3x_div_rn_noftz_f32_slowpath:
[----:B------:R-:W-:Y:S01]  /*3820*/  SHF.R.U32.HI R21, RZ, 0x17, R0 ;  /* 0x00000017ff157819 */ /* 0x000fe20000011600 */
[----:B------:R-:W-:Y:S01]  /*3830*/  BSSY.RECONVERGENT B1, `(.L_x_101) ;  /* 0x0000062000017945 */ /* 0x000fe20003800200 */
[----:B------:R-:W-:Y:S02]  /*3840*/  SHF.R.U32.HI R24, RZ, 0x17, R29 ;  /* 0x00000017ff187819 */ /* 0x000fe4000001161d */
[----:B------:R-:W-:Y:S02]  /*3850*/  LOP3.LUT R21, R21, 0xff, RZ, 0xc0, !PT ;  /* 0x000000ff15157812 */ /* 0x000fe400078ec0ff */
[----:B------:R-:W-:Y:S02]  /*3860*/  LOP3.LUT R24, R24, 0xff, RZ, 0xc0, !PT ;  /* 0x000000ff18187812 */ /* 0x000fe400078ec0ff */
[----:B------:R-:W-:Y:S02]  /*3870*/  IADD3 R23, PT, PT, R21, -0x1, RZ ;  /* 0xffffffff15177810 */ /* 0x000fe40007ffe0ff */
[----:B------:R-:W-:-:S02]  /*3880*/  IADD3 R28, PT, PT, R24, -0x1, RZ ;  /* 0xffffffff181c7810 */ /* 0x000fc40007ffe0ff */
[----:B------:R-:W-:-:S04]  /*3890*/  ISETP.GT.U32.AND P0, PT, R23, 0xfd, PT ;  /* 0x000000fd1700780c */ /* 0x000fc80003f04070 */
[----:B------:R-:W-:-:S13]  /*38a0*/  ISETP.GT.U32.OR P0, PT, R28, 0xfd, P0 ;  /* 0x000000fd1c00780c */ /* 0x000fda0000704470 */
[----:B------:R-:W-:Y:S01]  /*38b0*/  @!P0 MOV R22, RZ ;  /* 0x000000ff00168202 */ /* 0x000fe20000000f00 */
[----:B------:R-:W-:Y:S06]  /*38c0*/  @!P0 BRA `(.L_x_102) ;  /* 0x00000000005c8947 */ /* 0x000fec0003800000 */
[----:B------:R-:W-:Y:S02]  /*38d0*/  FSETP.GTU.FTZ.AND P0, PT, |R29|, +INF , PT ;  /* 0x7f8000001d00780b */ /* 0x000fe40003f1c200 */
[----:B------:R-:W-:-:S04]  /*38e0*/  FSETP.GTU.FTZ.AND P1, PT, |R0|, +INF , PT ;  /* 0x7f8000000000780b */ /* 0x000fc80003f3c200 */
[----:B------:R-:W-:-:S13]  /*38f0*/  PLOP3.LUT P0, PT, P0, P1, PT, 0xf8, 0x8f ;  /* 0x00000000008f781c */ /* 0x000fda0000703f70 */
[----:B------:R-:W-:Y:S05]  /*3900*/  @P0 BRA `(.L_x_103) ;  /* 0x00000004004c0947 */ /* 0x000fea0003800000 */
[----:B------:R-:W-:-:S13]  /*3910*/  LOP3.LUT P0, RZ, R0, 0x7fffffff, R29, 0xc8, !PT ;  /* 0x7fffffff00ff7812 */ /* 0x000fda000780c81d */
[----:B------:R-:W-:Y:S05]  /*3920*/  @!P0 BRA `(.L_x_104) ;  /* 0x00000004003c8947 */ /* 0x000fea0003800000 */
[C---:B------:R-:W-:Y:S02]  /*3930*/  FSETP.NEU.FTZ.AND P2, PT, |R29|.reuse, +INF , PT ;  /* 0x7f8000001d00780b */ /* 0x040fe40003f5d200 */
[----:B------:R-:W-:Y:S02]  /*3940*/  FSETP.NEU.FTZ.AND P1, PT, |R0|, +INF , PT ;  /* 0x7f8000000000780b */ /* 0x000fe40003f3d200 */
[----:B------:R-:W-:-:S11]  /*3950*/  FSETP.NEU.FTZ.AND P0, PT, |R29|, +INF , PT ;  /* 0x7f8000001d00780b */ /* 0x000fd60003f1d200 */
[----:B------:R-:W-:Y:S05]  /*3960*/  @!P1 BRA !P2, `(.L_x_104) ;  /* 0x00000004002c9947 */ /* 0x000fea0005000000 */
[----:B------:R-:W-:-:S04]  /*3970*/  LOP3.LUT P2, RZ, R29, 0x7fffffff, RZ, 0xc0, !PT ;  /* 0x7fffffff1dff7812 */ /* 0x000fc8000784c0ff */
[----:B------:R-:W-:-:S13]  /*3980*/  PLOP3.LUT P1, PT, P1, P2, PT, 0x2f, 0xf2 ;  /* 0x0000000000f2781c */ /* 0x000fda0000f24577 */
[----:B------:R-:W-:Y:S05]  /*3990*/  @P1 BRA `(.L_x_105) ;  /* 0x0000000400181947 */ /* 0x000fea0003800000 */
[----:B------:R-:W-:-:S04]  /*39a0*/  LOP3.LUT P1, RZ, R0, 0x7fffffff, RZ, 0xc0, !PT ;  /* 0x7fffffff00ff7812 */ /* 0x000fc8000782c0ff */
[----:B------:R-:W-:-:S13]  /*39b0*/  PLOP3.LUT P0, PT, P0, P1, PT, 0x2f, 0xf2 ;  /* 0x0000000000f2781c */ /* 0x000fda0000702577 */
[----:B------:R-:W-:Y:S05]  /*39c0*/  @P0 BRA `(.L_x_106) ;  /* 0x0000000400000947 */ /* 0x000fea0003800000 */
[----:B------:R-:W-:Y:S02]  /*39d0*/  ISETP.GE.AND P0, PT, R28, RZ, PT ;  /* 0x000000ff1c00720c */ /* 0x000fe40003f06270 */
[----:B------:R-:W-:-:S11]  /*39e0*/  ISETP.GE.AND P1, PT, R23, RZ, PT ;  /* 0x000000ff1700720c */ /* 0x000fd60003f26270 */
[----:B------:R-:W-:Y:S01]  /*39f0*/  @P0 MOV R22, RZ ;  /* 0x000000ff00160202 */ /* 0x000fe20000000f00 */
[----:B------:R-:W-:Y:S01]  /*3a00*/  @!P0 FFMA R29, R29, 1.84467440737095516160e+19, RZ ;  /* 0x5f8000001d1d8823 */ /* 0x000fe200000000ff */
[----:B------:R-:W-:Y:S01]  /*3a10*/  @!P0 MOV R22, 0xffffffc0 ;  /* 0xffffffc000168802 */ /* 0x000fe20000000f00 */
[----:B------:R-:W-:-:S03]  /*3a20*/  @!P1 FFMA R0, R0, 1.84467440737095516160e+19, RZ ;  /* 0x5f80000000009823 */ /* 0x000fc600000000ff */
[----:B------:R-:W-:-:S07]  /*3a30*/  @!P1 IADD3 R22, PT, PT, R22, 0x40, RZ ;  /* 0x0000004016169810 */ /* 0x000fce0007ffe0ff */
.L_x_102:
[----:B------:R-:W-:Y:S01]  /*3a40*/  LEA R23, R21, 0xc0800000, 0x17 ;  /* 0xc080000015177811 */ /* 0x000fe200078eb8ff */
[----:B------:R-:W-:Y:S01]  /*3a50*/  BSSY.RECONVERGENT B2, `(.L_x_107) ;  /* 0x0000036000027945 */ /* 0x000fe20003800200 */
[----:B------:R-:W-:Y:S02]  /*3a60*/  IADD3 R24, PT, PT, R24, -0x7f, RZ ;  /* 0xffffff8118187810 */ /* 0x000fe40007ffe0ff */
[----:B------:R-:W-:-:S03]  /*3a70*/  IADD3 R34, PT, PT, -R23, R0, RZ ;  /* 0x0000000017227210 */ /* 0x000fc60007ffe1ff */
[----:B------:R-:W-:Y:S01]  /*3a80*/  IMAD R0, R24, -0x800000, R29 ;  /* 0xff80000018007824 */ /* 0x000fe200078e021d */
[----:B------:R-:W0:Y:S01]  /*3a90*/  MUFU.RCP R28, R34 ;  /* 0x00000022001c7308 */ /* 0x000e220000001000 */
[----:B------:R-:W-:-:S04]  /*3aa0*/  FADD.FTZ R23, -R34, -RZ ;  /* 0x800000ff22177221 */ /* 0x000fc80000010100 */
[----:B0-----:R-:W-:-:S04]  /*3ab0*/  FFMA R31, R28, R23, 1 ;  /* 0x3f8000001c1f7423 */ /* 0x001fc80000000017 */
[----:B------:R-:W-:-:S04]  /*3ac0*/  FFMA R29, R28, R31, R28 ;  /* 0x0000001f1c1d7223 */ /* 0x000fc8000000001c */
[----:B------:R-:W-:-:S04]  /*3ad0*/  FFMA R28, R0, R29, RZ ;  /* 0x0000001d001c7223 */ /* 0x000fc800000000ff */
[----:B------:R-:W-:-:S04]  /*3ae0*/  FFMA R31, R23, R28, R0 ;  /* 0x0000001c171f7223 */ /* 0x000fc80000000000 */
[----:B------:R-:W-:Y:S01]  /*3af0*/  FFMA R28, R29, R31, R28 ;  /* 0x0000001f1d1c7223 */ /* 0x000fe2000000001c */
[----:B------:R-:W-:-:S03]  /*3b00*/  IADD3 R31, PT, PT, R24, 0x7f, -R21 ;  /* 0x0000007f181f7810 */ /* 0x000fc60007ffe815 */
[----:B------:R-:W-:Y:S01]  /*3b10*/  FFMA R23, R23, R28, R0 ;  /* 0x0000001c17177223 */ /* 0x000fe20000000000 */
[----:B------:R-:W-:-:S03]  /*3b20*/  IADD3 R31, PT, PT, R31, R22, RZ ;  /* 0x000000161f1f7210 */ /* 0x000fc60007ffe0ff */
[----:B------:R-:W-:-:S05]  /*3b30*/  FFMA R0, R29, R23, R28 ;  /* 0x000000171d007223 */ /* 0x000fca000000001c */
[----:B------:R-:W-:-:S04]  /*3b40*/  SHF.R.U32.HI R21, RZ, 0x17, R0 ;  /* 0x00000017ff157819 */ /* 0x000fc80000011600 */
[----:B------:R-:W-:-:S04]  /*3b50*/  LOP3.LUT R22, R21, 0xff, RZ, 0xc0, !PT ;  /* 0x000000ff15167812 */ /* 0x000fc800078ec0ff */
[----:B------:R-:W-:-:S04]  /*3b60*/  IADD3 R21, PT, PT, R22, R31, RZ ;  /* 0x0000001f16157210 */ /* 0x000fc80007ffe0ff */
[----:B------:R-:W-:-:S04]  /*3b70*/  IADD3 R22, PT, PT, R21, -0x1, RZ ;  /* 0xffffffff15167810 */ /* 0x000fc80007ffe0ff */
[----:B------:R-:W-:-:S13]  /*3b80*/  ISETP.GE.U32.AND P0, PT, R22, 0xfe, PT ;  /* 0x000000fe1600780c */ /* 0x000fda0003f06070 */
[----:B------:R-:W-:Y:S05]  /*3b90*/  @!P0 BRA `(.L_x_108) ;  /* 0x0000000000808947 */ /* 0x000fea0003800000 */
[----:B------:R-:W-:-:S13]  /*3ba0*/  ISETP.GT.AND P0, PT, R21, 0xfe, PT ;  /* 0x000000fe1500780c */ /* 0x000fda0003f04270 */
[----:B------:R-:W-:Y:S05]  /*3bb0*/  @P0 BRA `(.L_x_109) ;  /* 0x00000000006c0947 */ /* 0x000fea0003800000 */
[----:B------:R-:W-:-:S13]  /*3bc0*/  ISETP.GE.AND P0, PT, R21, 0x1, PT ;  /* 0x000000011500780c */ /* 0x000fda0003f06270 */
[----:B------:R-:W-:Y:S05]  /*3bd0*/  @P0 BRA `(.L_x_110) ;  /* 0x0000000000740947 */ /* 0x000fea0003800000 */
[----:B------:R-:W-:Y:S02]  /*3be0*/  ISETP.GE.AND P0, PT, R21, -0x18, PT ;  /* 0xffffffe81500780c */ /* 0x000fe40003f06270 */
[----:B------:R-:W-:-:S11]  /*3bf0*/  LOP3.LUT R0, R0, 0x80000000, RZ, 0xc0, !PT ;  /* 0x8000000000007812 */ /* 0x000fd600078ec0ff */
[----:B------:R-:W-:Y:S05]  /*3c00*/  @!P0 BRA `(.L_x_110) ;  /* 0x0000000000688947 */ /* 0x000fea0003800000 */
[CCC-:B------:R-:W-:Y:S01]  /*3c10*/  FFMA.RZ R22, R29.reuse, R23.reuse, R28.reuse ;  /* 0x000000171d167223 */ /* 0x1c0fe2000000c01c */
[CCC-:B------:R-:W-:Y:S01]  /*3c20*/  FFMA.RP R24, R29.reuse, R23.reuse, R28.reuse ;  /* 0x000000171d187223 */ /* 0x1c0fe2000000801c */
[----:B------:R-:W-:Y:S01]  /*3c30*/  FFMA.RM R29, R29, R23, R28 ;  /* 0x000000171d1d7223 */ /* 0x000fe2000000401c */
[C---:B------:R-:W-:Y:S02]  /*3c40*/  IADD3 R23, PT, PT, R21.reuse, 0x20, RZ ;  /* 0x0000002015177810 */ /* 0x040fe40007ffe0ff */
[----:B------:R-:W-:Y:S02]  /*3c50*/  LOP3.LUT R22, R22, 0x7fffff, RZ, 0xc0, !PT ;  /* 0x007fffff16167812 */ /* 0x000fe400078ec0ff */
[C---:B------:R-:W-:Y:S02]  /*3c60*/  ISETP.NE.AND P2, PT, R21.reuse, RZ, PT ;  /* 0x000000ff1500720c */ /* 0x040fe40003f45270 */
[----:B------:R-:W-:Y:S02]  /*3c70*/  LOP3.LUT R22, R22, 0x800000, RZ, 0xfc, !PT ;  /* 0x0080000016167812 */ /* 0x000fe400078efcff */
[----:B------:R-:W-:-:S02]  /*3c80*/  ISETP.NE.AND P1, PT, R21, RZ, PT ;  /* 0x000000ff1500720c */ /* 0x000fc40003f25270 */
[----:B------:R-:W-:Y:S02]  /*3c90*/  IADD3 R21, PT, PT, -R21, RZ, RZ ;  /* 0x000000ff15157210 */ /* 0x000fe40007ffe1ff */
[----:B------:R-:W-:Y:S02]  /*3ca0*/  SHF.L.U32 R23, R22, R23, RZ ;  /* 0x0000001716177219 */ /* 0x000fe400000006ff */
[----:B------:R-:W-:Y:S02]  /*3cb0*/  FSETP.NEU.FTZ.AND P0, PT, R24, R29, PT ;  /* 0x0000001d1800720b */ /* 0x000fe40003f1d000 */
[----:B------:R-:W-:Y:S02]  /*3cc0*/  SEL R21, R21, RZ, P2 ;  /* 0x000000ff15157207 */ /* 0x000fe40001000000 */
[----:B------:R-:W-:Y:S02]  /*3cd0*/  ISETP.NE.AND P1, PT, R23, RZ, P1 ;  /* 0x000000ff1700720c */ /* 0x000fe40000f25270 */
[----:B------:R-:W-:-:S02]  /*3ce0*/  SHF.R.U32.HI R24, RZ, R21, R22 ;  /* 0x00000015ff187219 */ /* 0x000fc40000011616 */
[----:B------:R-:W-:Y:S02]  /*3cf0*/  PLOP3.LUT P0, PT, P0, P1, PT, 0xf8, 0x8f ;  /* 0x00000000008f781c */ /* 0x000fe40000703f70 */
[----:B------:R-:W-:Y:S02]  /*3d00*/  SHF.R.U32.HI R22, RZ, 0x1, R24 ;  /* 0x00000001ff167819 */ /* 0x000fe40000011618 */
[----:B------:R-:W-:-:S04]  /*3d10*/  SEL R21, RZ, 0x1, !P0 ;  /* 0x00000001ff157807 */ /* 0x000fc80004000000 */
[----:B------:R-:W-:-:S04]  /*3d20*/  LOP3.LUT R21, R21, 0x1, R22, 0xf8, !PT ;  /* 0x0000000115157812 */ /* 0x000fc800078ef816 */
[----:B------:R-:W-:-:S04]  /*3d30*/  LOP3.LUT R21, R21, R24, RZ, 0xc0, !PT ;  /* 0x0000001815157212 */ /* 0x000fc800078ec0ff */
[----:B------:R-:W-:-:S04]  /*3d40*/  IADD3 R21, PT, PT, R22, R21, RZ ;  /* 0x0000001516157210 */ /* 0x000fc80007ffe0ff */
[----:B------:R-:W-:Y:S01]  /*3d50*/  LOP3.LUT R0, R21, R0, RZ, 0xfc, !PT ;  /* 0x0000000015007212 */ /* 0x000fe200078efcff */
[----:B------:R-:W-:Y:S06]  /*3d60*/  BRA `(.L_x_110) ;  /* 0x0000000000107947 */ /* 0x000fec0003800000 */
.L_x_109:
[----:B------:R-:W-:-:S04]  /*3d70*/  LOP3.LUT R0, R0, 0x80000000, RZ, 0xc0, !PT ;  /* 0x8000000000007812 */ /* 0x000fc800078ec0ff */
[----:B------:R-:W-:Y:S01]  /*3d80*/  LOP3.LUT R0, R0, 0x7f800000, RZ, 0xfc, !PT ;  /* 0x7f80000000007812 */ /* 0x000fe200078efcff */
[----:B------:R-:W-:Y:S06]  /*3d90*/  BRA `(.L_x_110) ;  /* 0x0000000000047947 */ /* 0x000fec0003800000 */
.L_x_108:
[----:B------:R-:W-:-:S07]  /*3da0*/  LEA R0, R31, R0, 0x17 ;  /* 0x000000001f007211 */ /* 0x000fce00078eb8ff */
.L_x_110:
[----:B------:R-:W-:Y:S05]  /*3db0*/  BSYNC.RECONVERGENT B2 ;  /* 0x0000000000027941 */ /* 0x000fea0003800200 */
.L_x_107:
[----:B------:R-:W-:Y:S05]  /*3dc0*/  BRA `(.L_x_111) ;  /* 0x0000000000207947 */ /* 0x000fea0003800000 */
.L_x_106:
[----:B------:R-:W-:-:S04]  /*3dd0*/  LOP3.LUT R0, R0, 0x80000000, R29, 0x48, !PT ;  /* 0x8000000000007812 */ /* 0x000fc800078e481d */
[----:B------:R-:W-:Y:S01]  /*3de0*/  LOP3.LUT R0, R0, 0x7f800000, RZ, 0xfc, !PT ;  /* 0x7f80000000007812 */ /* 0x000fe200078efcff */
[----:B------:R-:W-:Y:S06]  /*3df0*/  BRA `(.L_x_111) ;  /* 0x0000000000147947 */ /* 0x000fec0003800000 */
.L_x_105:
[----:B------:R-:W-:Y:S01]  /*3e00*/  LOP3.LUT R0, R0, 0x80000000, R29, 0x48, !PT ;  /* 0x8000000000007812 */ /* 0x000fe200078e481d */
[----:B------:R-:W-:Y:S06]  /*3e10*/  BRA `(.L_x_111) ;  /* 0x00000000000c7947 */ /* 0x000fec0003800000 */
.L_x_104:
[----:B------:R-:W0:Y:S01]  /*3e20*/  MUFU.RSQ R0, -QNAN ;  /* 0xffc0000000007908 */ /* 0x000e220000001400 */
[----:B------:R-:W-:Y:S05]  /*3e30*/  BRA `(.L_x_111) ;  /* 0x0000000000047947 */ /* 0x000fea0003800000 */
.L_x_103:
[----:B------:R-:W-:-:S07]  /*3e40*/  FADD.FTZ R0, R29, R0 ;  /* 0x000000001d007221 */ /* 0x000fce0000010000 */
.L_x_111:
[----:B------:R-:W-:Y:S05]  /*3e50*/  BSYNC.RECONVERGENT B1 ;  /* 0x0000000000017941 */ /* 0x000fea0003800200 */
.L_x_101:
[----:B------:R-:W-:-:S04]  /*3e60*/  HFMA2 R21, -RZ, RZ, 0, 0 ;  /* 0x00000000ff157431 */ /* 0x000fc800000001ff */
[----:B0-----:R-:W-:Y:S05]  /*3e70*/  RET.REL.NODEC R20 `(_Z12nbody_kernelPfS_S_if) ;  /* 0xffffffc014607950 */ /* 0x001fea0003c3ffff */
.L_x_112:
[----:B------:R-:W-:-:S00]  /*3e80*/  BRA `(.L_x_112) ;  /* 0xfffffffc00fc7947 */ /* 0x000fc0000383ffff */
[----:B------:R-:W-:-:S00]  /*3e90*/  NOP ;  /* 0x0000000000007918 */ /* 0x000fc00000000000 */
        /* <DEDUP_REMOVED lines=14> */
.L_x_114:


//--------------------- .nv.shared.reserved.0     --------------------------
	.section	.nv.shared.reserved.0,"aw",@nobits
	.weak		__nv_reservedSMEM_offset_0_alias
	.size		__nv_reservedSMEM_offset_0_alias, 0, 64
	.other		__nv_reservedSMEM_offset_0_alias,@"STO_CUDA_RESERVED_SHARED STV_DEFAULT"
__nv_reservedSMEM_offset_0_alias:
	.zero		0
	.zero		64


//--------------------- .nv.constant0._Z12nbody_kernelPfS_S_if --------------------------
	.section	.nv.constant0._Z12nbody_kernelPfS_S_if,"a",@progbits
	.sectionflags	@""
	.align	4
.nv.constant0._Z12nbody_kernelPfS_S_if:
	.zero		928


//--------------------- SYMBOLS --------------------------

	.type		.nv.reservedSmem.offset0,@object
	.size		.nv.reservedSmem.offset0,0x4
